//
// Generated by NVIDIA NVVM Compiler
//
// Compiler Build ID: CL-36424714
// Cuda compilation tools, release 13.0, V13.0.88
// Based on NVVM 20.0.0
//

.version 9.0
.target sm_100
.address_size 64

	// .globl	_Z23compute_mean_var_kernelPKfPfS1_iiii

.visible .entry _Z23compute_mean_var_kernelPKfPfS1_iiii(
	.param .u64 .ptr .align 1 _Z23compute_mean_var_kernelPKfPfS1_iiii_param_0,
	.param .u64 .ptr .align 1 _Z23compute_mean_var_kernelPKfPfS1_iiii_param_1,
	.param .u64 .ptr .align 1 _Z23compute_mean_var_kernelPKfPfS1_iiii_param_2,
	.param .u32 _Z23compute_mean_var_kernelPKfPfS1_iiii_param_3,
	.param .u32 _Z23compute_mean_var_kernelPKfPfS1_iiii_param_4,
	.param .u32 _Z23compute_mean_var_kernelPKfPfS1_iiii_param_5,
	.param .u32 _Z23compute_mean_var_kernelPKfPfS1_iiii_param_6
)
{
	.reg .pred 	%p<12>;
	.reg .b32 	%r<40>;
	.reg .b32 	%f<142>;
	.reg .b64 	%rd<19>;

	ld.param.u64 	%rd6, [_Z23compute_mean_var_kernelPKfPfS1_iiii_param_0];
	ld.param.u64 	%rd4, [_Z23compute_mean_var_kernelPKfPfS1_iiii_param_1];
	ld.param.u64 	%rd5, [_Z23compute_mean_var_kernelPKfPfS1_iiii_param_2];
	ld.param.u32 	%r22, [_Z23compute_mean_var_kernelPKfPfS1_iiii_param_3];
	ld.param.u32 	%r23, [_Z23compute_mean_var_kernelPKfPfS1_iiii_param_4];
	ld.param.u32 	%r24, [_Z23compute_mean_var_kernelPKfPfS1_iiii_param_5];
	ld.param.u32 	%r25, [_Z23compute_mean_var_kernelPKfPfS1_iiii_param_6];
	cvta.to.global.u64 	%rd1, %rd6;
	mov.u32 	%r1, %ctaid.x;
	mul.lo.s32 	%r2, %r25, %r24;
	mov.f32 	%f138, 0f00000000;
	min.s32 	%r26, %r22, %r2;
	setp.lt.s32 	%p1, %r26, 1;
	mov.f32 	%f139, %f138;
	@%p1 bra 	$L__BB0_15;
	and.b32  	%r3, %r2, 15;
	add.s32 	%r4, %r3, -1;
	and.b32  	%r5, %r2, 7;
	add.s32 	%r6, %r5, -1;
	and.b32  	%r7, %r2, 2147483632;
	and.b32  	%r8, %r2, 3;
	neg.s32 	%r9, %r7;
	add.s64 	%rd2, %rd1, 32;
	mov.f32 	%f139, 0f00000000;
	mov.b32 	%r34, 0;
	mov.f32 	%f138, %f139;
$L__BB0_2:
	setp.lt.u32 	%p2, %r2, 16;
	mad.lo.s32 	%r29, %r34, %r23, %r1;
	mul.lo.s32 	%r11, %r29, %r2;
	mov.b32 	%r38, 0;
	mov.u32 	%r35, %r11;
	mov.u32 	%r36, %r9;
	@%p2 bra 	$L__BB0_4;
$L__BB0_3:
	.pragma "nounroll";
	mul.wide.s32 	%rd7, %r35, 4;
	add.s64 	%rd8, %rd2, %rd7;
	ld.global.f32 	%f36, [%rd8+-32];
	add.f32 	%f37, %f138, %f36;
	fma.rn.f32 	%f38, %f36, %f36, %f139;
	ld.global.f32 	%f39, [%rd8+-28];
	add.f32 	%f40, %f37, %f39;
	fma.rn.f32 	%f41, %f39, %f39, %f38;
	ld.global.f32 	%f42, [%rd8+-24];
	add.f32 	%f43, %f40, %f42;
	fma.rn.f32 	%f44, %f42, %f42, %f41;
	ld.global.f32 	%f45, [%rd8+-20];
	add.f32 	%f46, %f43, %f45;
	fma.rn.f32 	%f47, %f45, %f45, %f44;
	ld.global.f32 	%f48, [%rd8+-16];
	add.f32 	%f49, %f46, %f48;
	fma.rn.f32 	%f50, %f48, %f48, %f47;
	ld.global.f32 	%f51, [%rd8+-12];
	add.f32 	%f52, %f49, %f51;
	fma.rn.f32 	%f53, %f51, %f51, %f50;
	ld.global.f32 	%f54, [%rd8+-8];
	add.f32 	%f55, %f52, %f54;
	fma.rn.f32 	%f56, %f54, %f54, %f53;
	ld.global.f32 	%f57, [%rd8+-4];
	add.f32 	%f58, %f55, %f57;
	fma.rn.f32 	%f59, %f57, %f57, %f56;
	ld.global.f32 	%f60, [%rd8];
	add.f32 	%f61, %f58, %f60;
	fma.rn.f32 	%f62, %f60, %f60, %f59;
	ld.global.f32 	%f63, [%rd8+4];
	add.f32 	%f64, %f61, %f63;
	fma.rn.f32 	%f65, %f63, %f63, %f62;
	ld.global.f32 	%f66, [%rd8+8];
	add.f32 	%f67, %f64, %f66;
	fma.rn.f32 	%f68, %f66, %f66, %f65;
	ld.global.f32 	%f69, [%rd8+12];
	add.f32 	%f70, %f67, %f69;
	fma.rn.f32 	%f71, %f69, %f69, %f68;
	ld.global.f32 	%f72, [%rd8+16];
	add.f32 	%f73, %f70, %f72;
	fma.rn.f32 	%f74, %f72, %f72, %f71;
	ld.global.f32 	%f75, [%rd8+20];
	add.f32 	%f76, %f73, %f75;
	fma.rn.f32 	%f77, %f75, %f75, %f74;
	ld.global.f32 	%f78, [%rd8+24];
	add.f32 	%f79, %f76, %f78;
	fma.rn.f32 	%f80, %f78, %f78, %f77;
	ld.global.f32 	%f81, [%rd8+28];
	add.f32 	%f138, %f79, %f81;
	fma.rn.f32 	%f139, %f81, %f81, %f80;
	add.s32 	%r36, %r36, 16;
	add.s32 	%r35, %r35, 16;
	setp.eq.s32 	%p3, %r36, 0;
	mov.u32 	%r38, %r7;
	@%p3 bra 	$L__BB0_4;
	bra.uni 	$L__BB0_3;
$L__BB0_4:
	setp.eq.s32 	%p4, %r3, 0;
	@%p4 bra 	$L__BB0_14;
	setp.lt.u32 	%p5, %r4, 7;
	@%p5 bra 	$L__BB0_7;
	add.s32 	%r30, %r38, %r11;
	mul.wide.s32 	%rd9, %r30, 4;
	add.s64 	%rd10, %rd1, %rd9;
	ld.global.f32 	%f83, [%rd10];
	add.f32 	%f84, %f138, %f83;
	fma.rn.f32 	%f85, %f83, %f83, %f139;
	ld.global.f32 	%f86, [%rd10+4];
	add.f32 	%f87, %f84, %f86;
	fma.rn.f32 	%f88, %f86, %f86, %f85;
	ld.global.f32 	%f89, [%rd10+8];
	add.f32 	%f90, %f87, %f89;
	fma.rn.f32 	%f91, %f89, %f89, %f88;
	ld.global.f32 	%f92, [%rd10+12];
	add.f32 	%f93, %f90, %f92;
	fma.rn.f32 	%f94, %f92, %f92, %f91;
	ld.global.f32 	%f95, [%rd10+16];
	add.f32 	%f96, %f93, %f95;
	fma.rn.f32 	%f97, %f95, %f95, %f94;
	ld.global.f32 	%f98, [%rd10+20];
	add.f32 	%f99, %f96, %f98;
	fma.rn.f32 	%f100, %f98, %f98, %f97;
	ld.global.f32 	%f101, [%rd10+24];
	add.f32 	%f102, %f99, %f101;
	fma.rn.f32 	%f103, %f101, %f101, %f100;
	ld.global.f32 	%f104, [%rd10+28];
	add.f32 	%f138, %f102, %f104;
	fma.rn.f32 	%f139, %f104, %f104, %f103;
	add.s32 	%r38, %r38, 8;
$L__BB0_7:
	setp.eq.s32 	%p6, %r5, 0;
	@%p6 bra 	$L__BB0_14;
	setp.lt.u32 	%p7, %r6, 3;
	@%p7 bra 	$L__BB0_10;
	add.s32 	%r31, %r38, %r11;
	mul.wide.s32 	%rd11, %r31, 4;
	add.s64 	%rd12, %rd1, %rd11;
	ld.global.f32 	%f106, [%rd12];
	add.f32 	%f107, %f138, %f106;
	fma.rn.f32 	%f108, %f106, %f106, %f139;
	ld.global.f32 	%f109, [%rd12+4];
	add.f32 	%f110, %f107, %f109;
	fma.rn.f32 	%f111, %f109, %f109, %f108;
	ld.global.f32 	%f112, [%rd12+8];
	add.f32 	%f113, %f110, %f112;
	fma.rn.f32 	%f114, %f112, %f112, %f111;
	ld.global.f32 	%f115, [%rd12+12];
	add.f32 	%f138, %f113, %f115;
	fma.rn.f32 	%f139, %f115, %f115, %f114;
	add.s32 	%r38, %r38, 4;
$L__BB0_10:
	setp.eq.s32 	%p8, %r8, 0;
	@%p8 bra 	$L__BB0_14;
	setp.eq.s32 	%p9, %r8, 1;
	add.s32 	%r32, %r38, %r11;
	mul.wide.s32 	%rd13, %r32, 4;
	add.s64 	%rd3, %rd1, %rd13;
	ld.global.f32 	%f116, [%rd3];
	add.f32 	%f138, %f138, %f116;
	fma.rn.f32 	%f139, %f116, %f116, %f139;
	@%p9 bra 	$L__BB0_14;
	setp.eq.s32 	%p10, %r8, 2;
	ld.global.f32 	%f117, [%rd3+4];
	add.f32 	%f138, %f138, %f117;
	fma.rn.f32 	%f139, %f117, %f117, %f139;
	@%p10 bra 	$L__BB0_14;
	ld.global.f32 	%f118, [%rd3+8];
	add.f32 	%f138, %f138, %f118;
	fma.rn.f32 	%f139, %f118, %f118, %f139;
$L__BB0_14:
	add.s32 	%r34, %r34, 1;
	setp.ne.s32 	%p11, %r34, %r22;
	@%p11 bra 	$L__BB0_2;
$L__BB0_15:
	cvta.to.global.u64 	%rd14, %rd4;
	cvta.to.global.u64 	%rd15, %rd5;
	mul.lo.s32 	%r33, %r2, %r22;
	cvt.rn.f32.s32 	%f119, %r33;
	div.rn.f32 	%f120, %f138, %f119;
	div.rn.f32 	%f121, %f139, %f119;
	mul.f32 	%f122, %f120, %f120;
	sub.f32 	%f123, %f121, %f122;
	mul.wide.u32 	%rd16, %r1, 4;
	add.s64 	%rd17, %rd14, %rd16;
	st.global.f32 	[%rd17], %f120;
	add.s64 	%rd18, %rd15, %rd16;
	st.global.f32 	[%rd18], %f123;
	ret;

}
	// .globl	_Z24batchnorm_forward_kernelPfPKfS1_S1_S1_iiiifi
.visible .entry _Z24batchnorm_forward_kernelPfPKfS1_S1_S1_iiiifi(
	.param .u64 .ptr .align 1 _Z24batchnorm_forward_kernelPfPKfS1_S1_S1_iiiifi_param_0,
	.param .u64 .ptr .align 1 _Z24batchnorm_forward_kernelPfPKfS1_S1_S1_iiiifi_param_1,
	.param .u64 .ptr .align 1 _Z24batchnorm_forward_kernelPfPKfS1_S1_S1_iiiifi_param_2,
	.param .u64 .ptr .align 1 _Z24batchnorm_forward_kernelPfPKfS1_S1_S1_iiiifi_param_3,
	.param .u64 .ptr .align 1 _Z24batchnorm_forward_kernelPfPKfS1_S1_S1_iiiifi_param_4,
	.param .u32 _Z24batchnorm_forward_kernelPfPKfS1_S1_S1_iiiifi_param_5,
	.param .u32 _Z24batchnorm_forward_kernelPfPKfS1_S1_S1_iiiifi_param_6,
	.param .u32 _Z24batchnorm_forward_kernelPfPKfS1_S1_S1_iiiifi_param_7,
	.param .u32 _Z24batchnorm_forward_kernelPfPKfS1_S1_S1_iiiifi_param_8,
	.param .f32 _Z24batchnorm_forward_kernelPfPKfS1_S1_S1_iiiifi_param_9,
	.param .u32 _Z24batchnorm_forward_kernelPfPKfS1_S1_S1_iiiifi_param_10
)
{
	.reg .pred 	%p<2>;
	.reg .b32 	%r<25>;
	.reg .b32 	%f<15>;
	.reg .b64 	%rd<20>;

	ld.param.u64 	%rd1, [_Z24batchnorm_forward_kernelPfPKfS1_S1_S1_iiiifi_param_0];
	ld.param.u64 	%rd2, [_Z24batchnorm_forward_kernelPfPKfS1_S1_S1_iiiifi_param_1];
	ld.param.u64 	%rd3, [_Z24batchnorm_forward_kernelPfPKfS1_S1_S1_iiiifi_param_2];
	ld.param.u64 	%rd4, [_Z24batchnorm_forward_kernelPfPKfS1_S1_S1_iiiifi_param_3];
	ld.param.u64 	%rd5, [_Z24batchnorm_forward_kernelPfPKfS1_S1_S1_iiiifi_param_4];
	ld.param.u32 	%r1, [_Z24batchnorm_forward_kernelPfPKfS1_S1_S1_iiiifi_param_6];
	ld.param.u32 	%r2, [_Z24batchnorm_forward_kernelPfPKfS1_S1_S1_iiiifi_param_7];
	ld.param.u32 	%r3, [_Z24batchnorm_forward_kernelPfPKfS1_S1_S1_iiiifi_param_8];
	ld.param.f32 	%f1, [_Z24batchnorm_forward_kernelPfPKfS1_S1_S1_iiiifi_param_9];
	ld.param.u32 	%r4, [_Z24batchnorm_forward_kernelPfPKfS1_S1_S1_iiiifi_param_10];
	cvta.to.global.u64 	%rd6, %rd5;
	cvta.to.global.u64 	%rd7, %rd4;
	cvta.to.global.u64 	%rd8, %rd3;
	cvta.to.global.u64 	%rd9, %rd2;
	cvta.to.global.u64 	%rd10, %rd1;
	mov.u32 	%r5, %ctaid.x;
	mov.u32 	%r6, %ntid.x;
	mov.u32 	%r7, %tid.x;
	mad.lo.s32 	%r8, %r5, %r6, %r7;
	setp.lt.s32 	%p1, %r8, %r4;
	selp.b32 	%r9, %r8, 0, %p1;
	div.s32 	%r10, %r9, %r3;
	mul.lo.s32 	%r11, %r10, %r3;
	sub.s32 	%r12, %r9, %r11;
	rem.s32 	%r13, %r10, %r2;
	mul.lo.s32 	%r14, %r3, %r2;
	div.s32 	%r15, %r9, %r14;
	rem.s32 	%r16, %r15, %r1;
	mul.lo.s32 	%r17, %r14, %r1;
	div.s32 	%r18, %r9, %r17;
	mad.lo.s32 	%r19, %r18, %r1, %r16;
	mad.lo.s32 	%r20, %r19, %r2, %r13;
	mul.lo.s32 	%r21, %r20, %r3;
	add.s32 	%r22, %r21, %r12;
	selp.b32 	%r23, %r22, 0, %p1;
	mul.wide.s32 	%rd11, %r23, 4;
	add.s64 	%rd12, %rd10, %rd11;
	ld.global.f32 	%f2, [%rd12];
	mul.wide.s32 	%rd13, %r16, 4;
	add.s64 	%rd14, %rd9, %rd13;
	ld.global.f32 	%f3, [%rd14];
	sub.f32 	%f4, %f2, %f3;
	add.s64 	%rd15, %rd8, %rd13;
	ld.global.f32 	%f5, [%rd15];
	add.f32 	%f6, %f1, %f5;
	rsqrt.approx.f32 	%f7, %f6;
	mul.f32 	%f8, %f4, %f7;
	add.s64 	%rd16, %rd7, %rd13;
	ld.global.f32 	%f9, [%rd16];
	add.s64 	%rd17, %rd6, %rd13;
	ld.global.f32 	%f10, [%rd17];
	fma.rn.f32 	%f11, %f9, %f8, %f10;
	selp.f32 	%f12, 0f3F800000, 0f00000000, %p1;
	selp.b32 	%r24, 0, %r21, %p1;
	mul.wide.s32 	%rd18, %r24, 4;
	add.s64 	%rd19, %rd10, %rd18;
	ld.global.f32 	%f13, [%rd19];
	fma.rn.f32 	%f14, %f11, %f12, %f13;
	st.global.f32 	[%rd12], %f14;
	ret;

}


// ===== COMPILED SASS (sm_100) =====

	.target	sm_100

	.elftype	@"ET_EXEC"


//--------------------- .note.nv.tkinfo           --------------------------
	.section	.note.nv.tkinfo,"",@"SHT_NOTE"
	.sectionflags	@"SHF_NOTE_NV_TKINFO"
	.tkinfo
        /*0018*/ 	.word	0x00000002
        /*0030*/ 	.string	""
        /*0030*/ 	.string	"ptxas"
        /*0030*/ 	.string	"Cuda compilation tools, release 13.0, V13.0.88"
        /*0030*/ 	.string	"Build cuda_13.0.r13.0/compiler.36424714_0"
        /*0030*/ 	.string	"-arch sm_100 -m 64 "



//--------------------- .note.nv.cuinfo           --------------------------
	.section	.note.nv.cuinfo,"",@"SHT_NOTE"
	.sectionflags	@"SHF_NOTE_NV_CUINFO"
        /*0018*/ 	.short	0x0002
        /*001a*/ 	.short	0x0064
        /*001c*/ 	.short	0x0082
	.zero		2


//--------------------- .nv.info                  --------------------------
	.section	.nv.info,"",@"SHT_CUDA_INFO"
	.align	4


	//----- nvinfo : EIATTR_REGCOUNT
	.align		4
        /*0000*/ 	.byte	0x04, 0x2f
        /*0002*/ 	.short	(.L_1 - .L_0)
	.align		4
.L_0:
        /*0004*/ 	.word	index@(_Z23compute_mean_var_kernelPKfPfS1_iiii)
        /*0008*/ 	.word	0x0000001f


	//----- nvinfo : EIATTR_FRAME_SIZE
	.align		4
.L_1:
        /*000c*/ 	.byte	0x04, 0x11
        /*000e*/ 	.short	(.L_3 - .L_2)
	.align		4
.L_2:
        /*0010*/ 	.word	index@($__internal_0_$__cuda_sm3x_div_rn_noftz_f32_slowpath)
        /*0014*/ 	.word	0x00000000


	//----- nvinfo : EIATTR_FRAME_SIZE
	.align		4
.L_3:
        /*0018*/ 	.byte	0x04, 0x11
        /*001a*/ 	.short	(.L_5 - .L_4)
	.align		4
.L_4:
        /*001c*/ 	.word	index@(_Z23compute_mean_var_kernelPKfPfS1_iiii)
        /*0020*/ 	.word	0x00000000


	//----- nvinfo : EIATTR_REGCOUNT
	.align		4
.L_5:
        /*0024*/ 	.byte	0x04, 0x2f
        /*0026*/ 	.short	(.L_7 - .L_6)
	.align		4
.L_6:
        /*0028*/ 	.word	index@(_Z24batchnorm_forward_kernelPfPKfS1_S1_S1_iiiifi)
        /*002c*/ 	.word	0x00000018


	//----- nvinfo : EIATTR_FRAME_SIZE
	.align		4
.L_7:
        /*0030*/ 	.byte	0x04, 0x11
        /*0032*/ 	.short	(.L_9 - .L_8)
	.align		4
.L_8:
        /*0034*/ 	.word	index@(_Z24batchnorm_forward_kernelPfPKfS1_S1_S1_iiiifi)
        /*0038*/ 	.word	0x00000000


	//----- nvinfo : EIATTR_MIN_STACK_SIZE
	.align		4
.L_9:
        /*003c*/ 	.byte	0x04, 0x12
        /*003e*/ 	.short	(.L_11 - .L_10)
	.align		4
.L_10:
        /*0040*/ 	.word	index@(_Z24batchnorm_forward_kernelPfPKfS1_S1_S1_iiiifi)
        /*0044*/ 	.word	0x00000000


	//----- nvinfo : EIATTR_MIN_STACK_SIZE
	.align		4
.L_11:
        /*0048*/ 	.byte	0x04, 0x12
        /*004a*/ 	.short	(.L_13 - .L_12)
	.align		4
.L_12:
        /*004c*/ 	.word	index@(_Z23compute_mean_var_kernelPKfPfS1_iiii)
        /*0050*/ 	.word	0x00000000
.L_13:


//--------------------- .nv.compat                --------------------------
	.section	.nv.compat,"",@"SHT_CUDA_COMPAT_INFO"
	.align	4
        /*0000*/ 	.byte	0x02, 0x09, 0x00, 0x00, 0x02, 0x02, 0x01, 0x00, 0x02, 0x05, 0x05, 0x00, 0x03, 0x07, 0x01, 0x01
        /*0010*/ 	.byte	0x02, 0x03, 0x00, 0x00, 0x02, 0x06, 0x01, 0x00, 0x04, 0x0b, 0x08, 0x00, 0x01, 0x00, 0x00, 0x00
        /*0020*/ 	.byte	0x00, 0x00, 0x00, 0x00


//--------------------- .nv.info._Z24batchnorm_forward_kernelPfPKfS1_S1_S1_iiiifi --------------------------
	.section	.nv.info._Z24batchnorm_forward_kernelPfPKfS1_S1_S1_iiiifi,"",@"SHT_CUDA_INFO"
	.sectionflags	@""
	.align	4


	//----- nvinfo : EIATTR_CUDA_API_VERSION
	.align		4
        /*0000*/ 	.byte	0x04, 0x37
        /*0002*/ 	.short	(.L_15 - .L_14)
.L_14:
        /*0004*/ 	.word	0x00000082


	//----- nvinfo : EIATTR_KPARAM_INFO
	.align		4
.L_15:
        /*0008*/ 	.byte	0x04, 0x17
        /*000a*/ 	.short	(.L_17 - .L_16)
.L_16:
        /*000c*/ 	.word	0x00000000
        /*0010*/ 	.short	0x000a
        /*0012*/ 	.short	0x003c
        /*0014*/ 	.byte	0x00, 0xf0, 0x11, 0x00


	//----- nvinfo : EIATTR_KPARAM_INFO
	.align		4
.L_17:
        /*0018*/ 	.byte	0x04, 0x17
        /*001a*/ 	.short	(.L_19 - .L_18)
.L_18:
        /*001c*/ 	.word	0x00000000
        /*0020*/ 	.short	0x0009
        /*0022*/ 	.short	0x0038
        /*0024*/ 	.byte	0x00, 0xf0, 0x11, 0x00


	//----- nvinfo : EIATTR_KPARAM_INFO
	.align		4
.L_19:
        /*0028*/ 	.byte	0x04, 0x17
        /*002a*/ 	.short	(.L_21 - .L_20)
.L_20:
        /*002c*/ 	.word	0x00000000
        /*0030*/ 	.short	0x0008
        /*0032*/ 	.short	0x0034
        /*0034*/ 	.byte	0x00, 0xf0, 0x11, 0x00


	//----- nvinfo : EIATTR_KPARAM_INFO
	.align		4
.L_21:
        /*0038*/ 	.byte	0x04, 0x17
        /*003a*/ 	.short	(.L_23 - .L_22)
.L_22:
        /*003c*/ 	.word	0x00000000
        /*0040*/ 	.short	0x0007
        /*0042*/ 	.short	0x0030
        /*0044*/ 	.byte	0x00, 0xf0, 0x11, 0x00


	//----- nvinfo : EIATTR_KPARAM_INFO
	.align		4
.L_23:
        /*0048*/ 	.byte	0x04, 0x17
        /*004a*/ 	.short	(.L_25 - .L_24)
.L_24:
        /*004c*/ 	.word	0x00000000
        /*0050*/ 	.short	0x0006
        /*0052*/ 	.short	0x002c
        /*0054*/ 	.byte	0x00, 0xf0, 0x11, 0x00


	//----- nvinfo : EIATTR_KPARAM_INFO
	.align		4
.L_25:
        /*0058*/ 	.byte	0x04, 0x17
        /*005a*/ 	.short	(.L_27 - .L_26)
.L_26:
        /*005c*/ 	.word	0x00000000
        /*0060*/ 	.short	0x0005
        /*0062*/ 	.short	0x0028
        /*0064*/ 	.byte	0x00, 0xf0, 0x11, 0x00


	//----- nvinfo : EIATTR_KPARAM_INFO
	.align		4
.L_27:
        /*0068*/ 	.byte	0x04, 0x17
        /*006a*/ 	.short	(.L_29 - .L_28)
.L_28:
        /*006c*/ 	.word	0x00000000
        /*0070*/ 	.short	0x0004
        /*0072*/ 	.short	0x0020
        /*0074*/ 	.byte	0x00, 0xf5, 0x21, 0x00


	//----- nvinfo : EIATTR_KPARAM_INFO
	.align		4
.L_29:
        /*0078*/ 	.byte	0x04, 0x17
        /*007a*/ 	.short	(.L_31 - .L_30)
.L_30:
        /*007c*/ 	.word	0x00000000
        /*0080*/ 	.short	0x0003
        /*0082*/ 	.short	0x0018
        /*0084*/ 	.byte	0x00, 0xf5, 0x21, 0x00


	//----- nvinfo : EIATTR_KPARAM_INFO
	.align		4
.L_31:
        /*0088*/ 	.byte	0x04, 0x17
        /*008a*/ 	.short	(.L_33 - .L_32)
.L_32:
        /*008c*/ 	.word	0x00000000
        /*0090*/ 	.short	0x0002
        /*0092*/ 	.short	0x0010
        /*0094*/ 	.byte	0x00, 0xf5, 0x21, 0x00


	//----- nvinfo : EIATTR_KPARAM_INFO
	.align		4
.L_33:
        /*0098*/ 	.byte	0x04, 0x17
        /*009a*/ 	.short	(.L_35 - .L_34)
.L_34:
        /*009c*/ 	.word	0x00000000
        /*00a0*/ 	.short	0x0001
        /*00a2*/ 	.short	0x0008
        /*00a4*/ 	.byte	0x00, 0xf5, 0x21, 0x00


	//----- nvinfo : EIATTR_KPARAM_INFO
	.align		4
.L_35:
        /*00a8*/ 	.byte	0x04, 0x17
        /*00aa*/ 	.short	(.L_37 - .L_36)
.L_36:
        /*00ac*/ 	.word	0x00000000
        /*00b0*/ 	.short	0x0000
        /*00b2*/ 	.short	0x0000
        /*00b4*/ 	.byte	0x00, 0xf5, 0x21, 0x00


	//----- nvinfo : EIATTR_SPARSE_MMA_MASK
	.align		4
.L_37:
        /*00b8*/ 	.byte	0x03, 0x50
        /*00ba*/ 	.short	0x0000


	//----- nvinfo : EIATTR_MAXREG_COUNT
	.align		4
        /*00bc*/ 	.byte	0x03, 0x1b
        /*00be*/ 	.short	0x00ff


	//----- nvinfo : EIATTR_MERCURY_ISA_VERSION
	.align		4
        /*00c0*/ 	.byte	0x03, 0x5f
        /*00c2*/ 	.short	0x0101


	//----- nvinfo : EIATTR_VRC_CTA_INIT_COUNT
	.align		4
        /*00c4*/ 	.byte	0x02, 0x4a
	.zero		1
	.zero		1


	//----- nvinfo : EIATTR_EXIT_INSTR_OFFSETS
	.align		4
        /*00c8*/ 	.byte	0x04, 0x1c
        /*00ca*/ 	.short	(.L_39 - .L_38)


	//   ....[0]....
.L_38:
        /*00cc*/ 	.word	0x00000a50


	//----- nvinfo : EIATTR_CBANK_PARAM_SIZE
	.align		4
.L_39:
        /*00d0*/ 	.byte	0x03, 0x19
        /*00d2*/ 	.short	0x0040


	//----- nvinfo : EIATTR_PARAM_CBANK
	.align		4
        /*00d4*/ 	.byte	0x04, 0x0a
        /*00d6*/ 	.short	(.L_41 - .L_40)
	.align		4
.L_40:
        /*00d8*/ 	.word	index@(.nv.constant0._Z24batchnorm_forward_kernelPfPKfS1_S1_S1_iiiifi)
        /*00dc*/ 	.short	0x0380
        /*00de*/ 	.short	0x0040


	//----- nvinfo : EIATTR_SW_WAR
	.align		4
.L_41:
        /*00e0*/ 	.byte	0x04, 0x36
        /*00e2*/ 	.short	(.L_43 - .L_42)
.L_42:
        /*00e4*/ 	.word	0x00000008
.L_43:


//--------------------- .nv.info._Z23compute_mean_var_kernelPKfPfS1_iiii --------------------------
	.section	.nv.info._Z23compute_mean_var_kernelPKfPfS1_iiii,"",@"SHT_CUDA_INFO"
	.sectionflags	@""
	.align	4


	//----- nvinfo : EIATTR_CUDA_API_VERSION
	.align		4
        /*0000*/ 	.byte	0x04, 0x37
        /*0002*/ 	.short	(.L_45 - .L_44)
.L_44:
        /*0004*/ 	.word	0x00000082


	//----- nvinfo : EIATTR_KPARAM_INFO
	.align		4
.L_45:
        /*0008*/ 	.byte	0x04, 0x17
        /*000a*/ 	.short	(.L_47 - .L_46)
.L_46:
        /*000c*/ 	.word	0x00000000
        /*0010*/ 	.short	0x0006
        /*0012*/ 	.short	0x0024
        /*0014*/ 	.byte	0x00, 0xf0, 0x11, 0x00


	//----- nvinfo : EIATTR_KPARAM_INFO
	.align		4
.L_47:
        /*0018*/ 	.byte	0x04, 0x17
        /*001a*/ 	.short	(.L_49 - .L_48)
.L_48:
        /*001c*/ 	.word	0x00000000
        /*0020*/ 	.short	0x0005
        /*0022*/ 	.short	0x0020
        /*0024*/ 	.byte	0x00, 0xf0, 0x11, 0x00


	//----- nvinfo : EIATTR_KPARAM_INFO
	.align		4
.L_49:
        /*0028*/ 	.byte	0x04, 0x17
        /*002a*/ 	.short	(.L_51 - .L_50)
.L_50:
        /*002c*/ 	.word	0x00000000
        /*0030*/ 	.short	0x0004
        /*0032*/ 	.short	0x001c
        /*0034*/ 	.byte	0x00, 0xf0, 0x11, 0x00


	//----- nvinfo : EIATTR_KPARAM_INFO
	.align		4
.L_51:
        /*0038*/ 	.byte	0x04, 0x17
        /*003a*/ 	.short	(.L_53 - .L_52)
.L_52:
        /*003c*/ 	.word	0x00000000
        /*0040*/ 	.short	0x0003
        /*0042*/ 	.short	0x0018
        /*0044*/ 	.byte	0x00, 0xf0, 0x11, 0x00


	//----- nvinfo : EIATTR_KPARAM_INFO
	.align		4
.L_53:
        /*0048*/ 	.byte	0x04, 0x17
        /*004a*/ 	.short	(.L_55 - .L_54)
.L_54:
        /*004c*/ 	.word	0x00000000
        /*0050*/ 	.short	0x0002
        /*0052*/ 	.short	0x0010
        /*0054*/ 	.byte	0x00, 0xf5, 0x21, 0x00


	//----- nvinfo : EIATTR_KPARAM_INFO
	.align		4
.L_55:
        /*0058*/ 	.byte	0x04, 0x17
        /*005a*/ 	.short	(.L_57 - .L_56)
.L_56:
        /*005c*/ 	.word	0x00000000
        /*0060*/ 	.short	0x0001
        /*0062*/ 	.short	0x0008
        /*0064*/ 	.byte	0x00, 0xf5, 0x21, 0x00


	//----- nvinfo : EIATTR_KPARAM_INFO
	.align		4
.L_57:
        /*0068*/ 	.byte	0x04, 0x17
        /*006a*/ 	.short	(.L_59 - .L_58)
.L_58:
        /*006c*/ 	.word	0x00000000
        /*0070*/ 	.short	0x0000
        /*0072*/ 	.short	0x0000
        /*0074*/ 	.byte	0x00, 0xf5, 0x21, 0x00


	//----- nvinfo : EIATTR_SPARSE_MMA_MASK
	.align		4
.L_59:
        /*0078*/ 	.byte	0x03, 0x50
        /*007a*/ 	.short	0x0000


	//----- nvinfo : EIATTR_MAXREG_COUNT
	.align		4
        /*007c*/ 	.byte	0x03, 0x1b
        /*007e*/ 	.short	0x00ff


	//----- nvinfo : EIATTR_MERCURY_ISA_VERSION
	.align		4
        /*0080*/ 	.byte	0x03, 0x5f
        /*0082*/ 	.short	0x0101


	//----- nvinfo : EIATTR_VRC_CTA_INIT_COUNT
	.align		4
        /*0084*/ 	.byte	0x02, 0x4a
	.zero		1
	.zero		1


	//----- nvinfo : EIATTR_EXIT_INSTR_OFFSETS
	.align		4
        /*0088*/ 	.byte	0x04, 0x1c
        /*008a*/ 	.short	(.L_61 - .L_60)


	//   ....[0]....
.L_60:
        /*008c*/ 	.word	0x00000c10


	//----- nvinfo : EIATTR_CRS_STACK_SIZE
	.align		4
.L_61:
        /*0090*/ 	.byte	0x04, 0x1e
        /*0092*/ 	.short	(.L_63 - .L_62)
.L_62:
        /*0094*/ 	.word	0x00000000


	//----- nvinfo : EIATTR_CBANK_PARAM_SIZE
	.align		4
.L_63:
        /*0098*/ 	.byte	0x03, 0x19
        /*009a*/ 	.short	0x0028


	//----- nvinfo : EIATTR_PARAM_CBANK
	.align		4
        /*009c*/ 	.byte	0x04, 0x0a
        /*009e*/ 	.short	(.L_65 - .L_64)
	.align		4
.L_64:
        /*00a0*/ 	.word	index@(.nv.constant0._Z23compute_mean_var_kernelPKfPfS1_iiii)
        /*00a4*/ 	.short	0x0380
        /*00a6*/ 	.short	0x0028


	//----- nvinfo : EIATTR_SW_WAR
	.align		4
.L_65:
        /*00a8*/ 	.byte	0x04, 0x36
        /*00aa*/ 	.short	(.L_67 - .L_66)
.L_66:
        /*00ac*/ 	.word	0x00000008
.L_67:


//--------------------- .nv.callgraph             --------------------------
	.section	.nv.callgraph,"",@"SHT_CUDA_CALLGRAPH"
	.align	4
	.sectionentsize	8
	.align		4
        /*0000*/ 	.word	0x00000000
	.align		4
        /*0004*/ 	.word	0xffffffff
	.align		4
        /*0008*/ 	.word	0x00000000
	.align		4
        /*000c*/ 	.word	0xfffffffe
	.align		4
        /*0010*/ 	.word	0x00000000
	.align		4
        /*0014*/ 	.word	0xfffffffd
	.align		4
        /*0018*/ 	.word	0x00000000
	.align		4
        /*001c*/ 	.word	0xfffffffc


//--------------------- .text._Z24batchnorm_forward_kernelPfPKfS1_S1_S1_iiiifi --------------------------
	.section	.text._Z24batchnorm_forward_kernelPfPKfS1_S1_S1_iiiifi,"ax",@progbits
	.align	128
        .global         _Z24batchnorm_forward_kernelPfPKfS1_S1_S1_iiiifi
        .type           _Z24batchnorm_forward_kernelPfPKfS1_S1_S1_iiiifi,@function
        .size           _Z24batchnorm_forward_kernelPfPKfS1_S1_S1_iiiifi,(.L_x_20 - _Z24batchnorm_forward_kernelPfPKfS1_S1_S1_iiiifi)
        .other          _Z24batchnorm_forward_kernelPfPKfS1_S1_S1_iiiifi,@"STO_CUDA_ENTRY STV_DEFAULT"
_Z24batchnorm_forward_kernelPfPKfS1_S1_S1_iiiifi:
.text._Z24batchnorm_forward_kernelPfPKfS1_S1_S1_iiiifi:
[----:B------:R-:W-:Y:S08]  /*0000*/  LDC R1, c[0x0][0x37c] ;  /* 0x0000df00ff017b82 */ /* 0x000ff00000000800 */
[----:B------:R-:W0:Y:S01]  /*0010*/  LDC R0, c[0x0][0x3b4] ;  /* 0x0000ed00ff007b82 */ /* 0x000e220000000800 */
[----:B------:R-:W1:Y:S01]  /*0020*/  S2R R10, SR_TID.X ;  /* 0x00000000000a7919 */ /* 0x000e620000002100 */
[----:B------:R-:W2:Y:S01]  /*0030*/  LDCU UR5, c[0x0][0x3bc] ;  /* 0x00007780ff0577ac */ /* 0x000ea20008000800 */
[----:B------:R-:W3:Y:S05]  /*0040*/  LDCU UR6, c[0x0][0x3b8] ;  /* 0x00007700ff0677ac */ /* 0x000eea0008000800 */
[----:B------:R-:W4:Y:S08]  /*0050*/  LDC R11, c[0x0][0x3b0] ;  /* 0x0000ec00ff0b7b82 */ /* 0x000f300000000800 */
[----:B------:R-:W1:Y:S01]  /*0060*/  S2UR UR4, SR_CTAID.X ;  /* 0x00000000000479c3 */ /* 0x000e620000002500 */
[----:B0-----:R-:W-:-:S07]  /*0070*/  IABS R15, R0 ;  /* 0x00000000000f7213 */ /* 0x001fce0000000000 */
[----:B------:R-:W1:Y:S01]  /*0080*/  LDC R9, c[0x0][0x360] ;  /* 0x0000d800ff097b82 */ /* 0x000e620000000800 */
[----:B------:R-:W0:Y:S01]  /*0090*/  I2F.RP R2, R15 ;  /* 0x0000000f00027306 */ /* 0x000e220000209400 */
[----:B----4-:R-:W-:-:S06]  /*00a0*/  IMAD R6, R0, R11, RZ ;  /* 0x0000000b00067224 */ /* 0x010fcc00078e02ff */
[----:B------:R-:W4:Y:S01]  /*00b0*/  LDC R8, c[0x0][0x3ac] ;  /* 0x0000eb00ff087b82 */ /* 0x000f220000000800 */
[----:B------:R-:W-:Y:S02]  /*00c0*/  IABS R12, R11 ;  /* 0x0000000b000c7213 */ /* 0x000fe40000000000 */
[-C--:B------:R-:W-:Y:S02]  /*00d0*/  IABS R7, R6.reuse ;  /* 0x0000000600077213 */ /* 0x080fe40000000000 */
[----:B------:R-:W-:Y:S01]  /*00e0*/  I2F.RP R18, R12 ;  /* 0x0000000c00127306 */ /* 0x000fe20000209400 */
[----:B------:R-:W-:-:S04]  /*00f0*/  IABS R19, R6 ;  /* 0x0000000600137213 */ /* 0x000fc80000000000 */
[----:B------:R-:W-:-:S03]  /*0100*/  IADD3 R20, PT, PT, RZ, -R19, RZ ;  /* 0x80000013ff147210 */ /* 0x000fc60007ffe0ff */
[----:B------:R-:W5:Y:S01]  /*0110*/  I2F.RP R3, R7 ;  /* 0x0000000700037306 */ /* 0x000f620000209400 */
[----:B-1----:R-:W-:-:S07]  /*0120*/  IMAD R9, R9, UR4, R10 ;  /* 0x0000000409097c24 */ /* 0x002fce000f8e020a */
[----:B0-----:R-:W-:Y:S01]  /*0130*/  MUFU.RCP R2, R2 ;  /* 0x0000000200027308 */ /* 0x001fe20000001000 */
[C---:B--2---:R-:W-:Y:S01]  /*0140*/  ISETP.GE.AND P0, PT, R9.reuse, UR5, PT ;  /* 0x0000000509007c0c */ /* 0x044fe2000bf06270 */
[----:B------:R-:W0:Y:S01]  /*0150*/  LDCU.64 UR4, c[0x0][0x358] ;  /* 0x00006b00ff0477ac */ /* 0x000e220008000a00 */
[-C--:B----4-:R-:W-:Y:S01]  /*0160*/  IABS R13, R8.reuse ;  /* 0x00000008000d7213 */ /* 0x090fe20000000000 */
[----:B------:R-:W-:Y:S01]  /*0170*/  IMAD R10, R6, R8, RZ ;  /* 0x00000008060a7224 */ /* 0x000fe200078e02ff */
[----:B------:R-:W-:-:S03]  /*0180*/  SEL R9, R9, RZ, !P0 ;  /* 0x000000ff09097207 */ /* 0x000fc60004000000 */
[----:B-----5:R-:W1:Y:S01]  /*0190*/  MUFU.RCP R3, R3 ;  /* 0x0000000300037308 */ /* 0x020e620000001000 */
[----:B------:R-:W-:Y:S02]  /*01a0*/  IABS R16, R9 ;  /* 0x0000000900107213 */ /* 0x000fe40000000000 */
[----:B------:R-:W-:-:S05]  /*01b0*/  IABS R14, R10 ;  /* 0x0000000a000e7213 */ /* 0x000fca0000000000 */
[----:B------:R-:W-:Y:S08]  /*01c0*/  I2F.RP R19, R14 ;  /* 0x0000000e00137306 */ /* 0x000ff00000209400 */
[----:B------:R-:W-:Y:S01]  /*01d0*/  MUFU.RCP R18, R18 ;  /* 0x0000001200127308 */ /* 0x000fe20000001000 */
[----:B-1----:R-:W-:Y:S02]  /*01e0*/  VIADD R4, R3, 0xffffffe ;  /* 0x0ffffffe03047836 */ /* 0x002fe40000000000 */
[----:B------:R-:W-:-:S05]  /*01f0*/  VIADD R3, R2, 0xffffffe ;  /* 0x0ffffffe02037836 */ /* 0x000fca0000000000 */
[----:B------:R-:W1:Y:S08]  /*0200*/  F2I.FTZ.U32.TRUNC.NTZ R5, R4 ;  /* 0x0000000400057305 */ /* 0x000e70000021f000 */
[----:B------:R-:W-:Y:S01]  /*0210*/  I2F.RP R2, R13 ;  /* 0x0000000d00027306 */ /* 0x000fe20000209400 */
[----:B-1----:R-:W-:-:S07]  /*0220*/  IADD3 R4, PT, PT, RZ, -R5, RZ ;  /* 0x80000005ff047210 */ /* 0x002fce0007ffe0ff */
[----:B------:R-:W1:Y:S01]  /*0230*/  F2I.FTZ.U32.TRUNC.NTZ R3, R3 ;  /* 0x0000000300037305 */ /* 0x000e62000021f000 */
[----:B------:R-:W-:Y:S02]  /*0240*/  IMAD R17, R4, R7, RZ ;  /* 0x0000000704117224 */ /* 0x000fe400078e02ff */
[----:B------:R-:W-:-:S05]  /*0250*/  IMAD.MOV.U32 R4, RZ, RZ, RZ ;  /* 0x000000ffff047224 */ /* 0x000fca00078e00ff */
[----:B------:R-:W2:Y:S01]  /*0260*/  MUFU.RCP R19, R19 ;  /* 0x0000001300137308 */ /* 0x000ea20000001000 */
[----:B------:R-:W-:-:S04]  /*0270*/  IMAD.HI.U32 R5, R5, R17, R4 ;  /* 0x0000001105057227 */ /* 0x000fc800078e0004 */
[----:B-1----:R-:W-:Y:S02]  /*0280*/  IMAD.MOV R4, RZ, RZ, -R3 ;  /* 0x000000ffff047224 */ /* 0x002fe400078e0a03 */
[----:B------:R-:W-:Y:S02]  /*0290*/  IMAD.HI.U32 R17, R5, R16, RZ ;  /* 0x0000001005117227 */ /* 0x000fe400078e00ff */
[----:B------:R1:W4:Y:S02]  /*02a0*/  MUFU.RCP R5, R2 ;  /* 0x0000000200057308 */ /* 0x0003240000001000 */
[----:B------:R-:W-:Y:S02]  /*02b0*/  IMAD R21, R4, R15, RZ ;  /* 0x0000000f04157224 */ /* 0x000fe400078e02ff */
[----:B------:R-:W-:Y:S01]  /*02c0*/  IMAD R20, R17, R20, R16 ;  /* 0x0000001411147224 */ /* 0x000fe200078e0210 */
[----:B--2---:R-:W-:Y:S01]  /*02d0*/  IADD3 R19, PT, PT, R19, 0xffffffe, RZ ;  /* 0x0ffffffe13137810 */ /* 0x004fe20007ffe0ff */
[----:B-1----:R-:W-:-:S03]  /*02e0*/  HFMA2 R2, -RZ, RZ, 0, 0 ;  /* 0x00000000ff027431 */ /* 0x002fc600000001ff */
[----:B------:R-:W-:Y:S02]  /*02f0*/  ISETP.GT.U32.AND P3, PT, R7, R20, PT ;  /* 0x000000140700720c */ /* 0x000fe40003f64070 */
[----:B------:R-:W-:-:S11]  /*0300*/  IMAD.HI.U32 R3, R3, R21, R2 ;  /* 0x0000001503037227 */ /* 0x000fd600078e0002 */
[----:B------:R-:W-:Y:S02]  /*0310*/  @!P3 IMAD.IADD R20, R20, 0x1, -R7 ;  /* 0x000000011414b824 */ /* 0x000fe400078e0a07 */
[----:B------:R-:W-:Y:S01]  /*0320*/  IMAD.HI.U32 R4, R3, R16, RZ ;  /* 0x0000001003047227 */ /* 0x000fe200078e00ff */
[----:B----4-:R-:W-:Y:S02]  /*0330*/  IADD3 R3, PT, PT, R5, 0xffffffe, RZ ;  /* 0x0ffffffe05037810 */ /* 0x010fe40007ffe0ff */
[----:B------:R-:W-:Y:S01]  /*0340*/  ISETP.GE.U32.AND P2, PT, R20, R7, PT ;  /* 0x000000071400720c */ /* 0x000fe20003f46070 */
[----:B------:R-:W-:Y:S01]  /*0350*/  IMAD.MOV R2, RZ, RZ, -R4 ;  /* 0x000000ffff027224 */ /* 0x000fe200078e0a04 */
[----:B------:R-:W-:Y:S01]  /*0360*/  LOP3.LUT R5, R9, R6, RZ, 0x3c, !PT ;  /* 0x0000000609057212 */ /* 0x000fe200078e3cff */
[----:B------:R-:W-:Y:S01]  /*0370*/  @!P3 VIADD R17, R17, 0x1 ;  /* 0x000000011111b836 */ /* 0x000fe20000000000 */
[----:B------:R-:W1:Y:S01]  /*0380*/  F2I.FTZ.U32.TRUNC.NTZ R3, R3 ;  /* 0x0000000300037305 */ /* 0x000e62000021f000 */
[----:B------:R-:W-:Y:S01]  /*0390*/  IMAD R2, R15, R2, R16 ;  /* 0x000000020f027224 */ /* 0x000fe200078e0210 */
[----:B------:R-:W-:Y:S01]  /*03a0*/  ISETP.GE.AND P4, PT, R5, RZ, PT ;  /* 0x000000ff0500720c */ /* 0x000fe20003f86270 */
[----:B------:R-:W-:Y:S01]  /*03b0*/  VIADD R7, R18, 0xffffffe ;  /* 0x0ffffffe12077836 */ /* 0x000fe20000000000 */
[----:B------:R-:W-:-:S02]  /*03c0*/  ISETP.NE.AND P3, PT, R6, RZ, PT ;  /* 0x000000ff0600720c */ /* 0x000fc40003f65270 */
[----:B------:R-:W-:Y:S02]  /*03d0*/  ISETP.GT.U32.AND P1, PT, R15, R2, PT ;  /* 0x000000020f00720c */ /* 0x000fe40003f24070 */
[----:B------:R-:W2:Y:S01]  /*03e0*/  F2I.FTZ.U32.TRUNC.NTZ R5, R19 ;  /* 0x0000001300057305 */ /* 0x000ea2000021f000 */
[----:B------:R-:W-:Y:S02]  /*03f0*/  @P2 IADD3 R17, PT, PT, R17, 0x1, RZ ;  /* 0x0000000111112810 */ /* 0x000fe40007ffe0ff */
[----:B------:R-:W-:Y:S02]  /*0400*/  LOP3.LUT R18, R9, R0, RZ, 0x3c, !PT ;  /* 0x0000000009127212 */ /* 0x000fe400078e3cff */
[----:B-1----:R-:W-:-:S03]  /*0410*/  IADD3 R20, PT, PT, RZ, -R3, RZ ;  /* 0x80000003ff147210 */ /* 0x002fc60007ffe0ff */
[----:B------:R-:W1:Y:S01]  /*0420*/  F2I.FTZ.U32.TRUNC.NTZ R7, R7 ;  /* 0x0000000700077305 */ /* 0x000e62000021f000 */
[----:B------:R-:W-:Y:S02]  /*0430*/  @!P4 IADD3 R17, PT, PT, -R17, RZ, RZ ;  /* 0x000000ff1111c210 */ /* 0x000fe40007ffe1ff */
[----:B------:R-:W-:Y:S01]  /*0440*/  @!P1 IMAD.IADD R2, R2, 0x1, -R15 ;  /* 0x0000000102029824 */ /* 0x000fe200078e0a0f */
[----:B------:R-:W-:Y:S01]  /*0450*/  @!P3 LOP3.LUT R17, RZ, R6, RZ, 0x33, !PT ;  /* 0x00000006ff11b212 */ /* 0x000fe200078e33ff */
[----:B------:R-:W-:Y:S01]  /*0460*/  @!P1 VIADD R4, R4, 0x1 ;  /* 0x0000000104049836 */ /* 0x000fe20000000000 */
[----:B------:R-:W-:Y:S02]  /*0470*/  ISETP.GE.AND P3, PT, R18, RZ, PT ;  /* 0x000000ff1200720c */ /* 0x000fe40003f66270 */
[----:B------:R-:W-:Y:S01]  /*0480*/  ISETP.GE.U32.AND P2, PT, R2, R15, PT ;  /* 0x0000000f0200720c */ /* 0x000fe20003f46070 */
[----:B------:R-:W-:Y:S01]  /*0490*/  IMAD R15, R20, R13, RZ ;  /* 0x0000000d140f7224 */ /* 0x000fe200078e02ff */
[----:B------:R-:W-:Y:S01]  /*04a0*/  IABS R6, R17 ;  /* 0x0000001100067213 */ /* 0x000fe20000000000 */
[----:B------:R-:W-:Y:S01]  /*04b0*/  IMAD.MOV.U32 R2, RZ, RZ, RZ ;  /* 0x000000ffff027224 */ /* 0x000fe200078e00ff */
[----:B------:R-:W-:-:S02]  /*04c0*/  ISETP.NE.AND P1, PT, R0, RZ, PT ;  /* 0x000000ff0000720c */ /* 0x000fc40003f25270 */
[----:B------:R-:W-:Y:S01]  /*04d0*/  ISETP.GE.AND P5, PT, R17, RZ, PT ;  /* 0x000000ff1100720c */ /* 0x000fe20003fa6270 */
[----:B------:R-:W-:Y:S01]  /*04e0*/  IMAD.HI.U32 R2, R3, R15, R2 ;  /* 0x0000000f03027227 */ /* 0x000fe200078e0002 */
[----:B--2---:R-:W-:Y:S02]  /*04f0*/  IADD3 R15, PT, PT, RZ, -R5, RZ ;  /* 0x80000005ff0f7210 */ /* 0x004fe40007ffe0ff */
[----:B-1----:R-:W-:-:S03]  /*0500*/  IADD3 R19, PT, PT, RZ, -R7, RZ ;  /* 0x80000007ff137210 */ /* 0x002fc60007ffe0ff */
[----:B------:R-:W-:Y:S01]  /*0510*/  @P2 VIADD R4, R4, 0x1 ;  /* 0x0000000104042836 */ /* 0x000fe20000000000 */
[----:B------:R-:W-:Y:S01]  /*0520*/  ISETP.NE.AND P2, PT, R8, RZ, PT ;  /* 0x000000ff0800720c */ /* 0x000fe20003f45270 */
[----:B------:R-:W-:-:S03]  /*0530*/  IMAD.HI.U32 R3, R2, R6, RZ ;  /* 0x0000000602037227 */ /* 0x000fc600078e00ff */
[----:B------:R-:W-:Y:S01]  /*0540*/  MOV R2, R4 ;  /* 0x0000000400027202 */ /* 0x000fe20000000f00 */
[----:B------:R-:W-:Y:S02]  /*0550*/  HFMA2 R4, -RZ, RZ, 0, 0 ;  /* 0x00000000ff047431 */ /* 0x000fe400000001ff */
[----:B------:R-:W-:Y:S02]  /*0560*/  IMAD R15, R15, R14, RZ ;  /* 0x0000000e0f0f7224 */ /* 0x000fe400078e02ff */
[----:B------:R-:W-:Y:S02]  /*0570*/  IMAD.MOV R3, RZ, RZ, -R3 ;  /* 0x000000ffff037224 */ /* 0x000fe400078e0a03 */
[----:B------:R-:W-:Y:S01]  /*0580*/  @!P3 IMAD.MOV R2, RZ, RZ, -R2 ;  /* 0x000000ffff02b224 */ /* 0x000fe200078e0a02 */
[----:B------:R-:W-:Y:S01]  /*0590*/  @!P1 LOP3.LUT R2, RZ, R0, RZ, 0x33, !PT ;  /* 0x00000000ff029212 */ /* 0x000fe200078e33ff */
[----:B------:R-:W-:Y:S02]  /*05a0*/  IMAD R3, R13, R3, R6 ;  /* 0x000000030d037224 */ /* 0x000fe400078e0206 */
[----:B------:R-:W-:-:S02]  /*05b0*/  IMAD.MOV.U32 R6, RZ, RZ, RZ ;  /* 0x000000ffff067224 */ /* 0x000fc400078e00ff */
[----:B------:R-:W-:Y:S01]  /*05c0*/  IMAD.HI.U32 R5, R5, R15, R4 ;  /* 0x0000000f05057227 */ /* 0x000fe200078e0004 */
[----:B------:R-:W-:Y:S02]  /*05d0*/  IABS R4, R10 ;  /* 0x0000000a00047213 */ /* 0x000fe40000000000 */
[----:B------:R-:W-:Y:S01]  /*05e0*/  ISETP.GT.U32.AND P1, PT, R13, R3, PT ;  /* 0x000000030d00720c */ /* 0x000fe20003f24070 */
[----:B------:R-:W-:Y:S01]  /*05f0*/  IMAD R15, R19, R12, RZ ;  /* 0x0000000c130f7224 */ /* 0x000fe200078e02ff */
[----:B------:R-:W-:Y:S02]  /*0600*/  IADD3 R19, PT, PT, RZ, -R4, RZ ;  /* 0x80000004ff137210 */ /* 0x000fe40007ffe0ff */
[----:B------:R-:W-:Y:S01]  /*0610*/  IABS R4, R2 ;  /* 0x0000000200047213 */ /* 0x000fe20000000000 */
[----:B------:R-:W-:-:S03]  /*0620*/  IMAD.HI.U32 R6, R7, R15, R6 ;  /* 0x0000000f07067227 */ /* 0x000fc600078e0006 */
[----:B------:R-:W-:Y:S01]  /*0630*/  MOV R15, R4 ;  /* 0x00000004000f7202 */ /* 0x000fe20000000f00 */
[----:B------:R-:W-:Y:S02]  /*0640*/  IMAD.HI.U32 R7, R5, R16, RZ ;  /* 0x0000001005077227 */ /* 0x000fe400078e00ff */
[----:B------:R-:W1:Y:S02]  /*0650*/  LDC.64 R4, c[0x0][0x390] ;  /* 0x0000e400ff047b82 */ /* 0x000e640000000a00 */
[----:B------:R-:W-:Y:S01]  /*0660*/  IMAD R19, R7, R19, R16 ;  /* 0x0000001307137224 */ /* 0x000fe200078e0210 */
[----:B------:R-:W-:Y:S01]  /*0670*/  @!P1 IADD3 R3, PT, PT, R3, -R13, RZ ;  /* 0x8000000d03039210 */ /* 0x000fe20007ffe0ff */
[----:B------:R-:W-:-:S03]  /*0680*/  IMAD.HI.U32 R6, R6, R15, RZ ;  /* 0x0000000f06067227 */ /* 0x000fc600078e00ff */
[----:B------:R-:W-:Y:S01]  /*0690*/  ISETP.GT.U32.AND P4, PT, R14, R19, PT ;  /* 0x000000130e00720c */ /* 0x000fe20003f84070 */
[----:B------:R-:W-:Y:S01]  /*06a0*/  IMAD.MOV R6, RZ, RZ, -R6 ;  /* 0x000000ffff067224 */ /* 0x000fe200078e0a06 */
[----:B------:R-:W-:-:S03]  /*06b0*/  ISETP.GT.U32.AND P6, PT, R13, R3, PT ;  /* 0x000000030d00720c */ /* 0x000fc60003fc4070 */
[----:B------:R-:W-:Y:S01]  /*06c0*/  IMAD R15, R12, R6, R15 ;  /* 0x000000060c0f7224 */ /* 0x000fe200078e020f */
[----:B------:R-:W-:-:S04]  /*06d0*/  LOP3.LUT R6, R9, R10, RZ, 0x3c, !PT ;  /* 0x0000000a09067212 */ /* 0x000fc800078e3cff */
[----:B------:R-:W-:-:S03]  /*06e0*/  ISETP.GT.U32.AND P3, PT, R12, R15, PT ;  /* 0x0000000f0c00720c */ /* 0x000fc60003f64070 */
[----:B------:R-:W-:Y:S01]  /*06f0*/  @!P4 IMAD.IADD R19, R19, 0x1, -R14 ;  /* 0x000000011313c824 */ /* 0x000fe200078e0a0e */
[----:B------:R-:W-:Y:S02]  /*0700*/  @!P4 IADD3 R7, PT, PT, R7, 0x1, RZ ;  /* 0x000000010707c810 */ /* 0x000fe40007ffe0ff */
[----:B------:R-:W-:Y:S02]  /*0710*/  @!P6 IADD3 R3, PT, PT, R3, -R13, RZ ;  /* 0x8000000d0303e210 */ /* 0x000fe40007ffe0ff */
[----:B------:R-:W-:-:S03]  /*0720*/  ISETP.GE.U32.AND P1, PT, R19, R14, PT ;  /* 0x0000000e1300720c */ /* 0x000fc60003f26070 */
[----:B------:R-:W-:Y:S01]  /*0730*/  @!P5 IMAD.MOV R3, RZ, RZ, -R3 ;  /* 0x000000ffff03d224 */ /* 0x000fe200078e0a03 */
[----:B------:R-:W-:Y:S01]  /*0740*/  @!P2 LOP3.LUT R3, RZ, R8, RZ, 0x33, !PT ;  /* 0x00000008ff03a212 */ /* 0x000fe200078e33ff */
[----:B------:R-:W-:Y:S01]  /*0750*/  @!P3 IMAD.IADD R15, R15, 0x1, -R12 ;  /* 0x000000010f0fb824 */ /* 0x000fe200078e0a0c */
[----:B------:R-:W-:Y:S02]  /*0760*/  ISETP.GE.AND P3, PT, R6, RZ, PT ;  /* 0x000000ff0600720c */ /* 0x000fe40003f66270 */
[----:B------:R-:W-:Y:S02]  /*0770*/  ISETP.NE.AND P5, PT, R10, RZ, PT ;  /* 0x000000ff0a00720c */ /* 0x000fe40003fa5270 */
[----:B------:R-:W-:Y:S02]  /*0780*/  ISETP.GT.U32.AND P4, PT, R12, R15, PT ;  /* 0x0000000f0c00720c */ /* 0x000fe40003f84070 */
[----:B------:R-:W-:Y:S02]  /*0790*/  ISETP.GE.AND P2, PT, R2, RZ, PT ;  /* 0x000000ff0200720c */ /* 0x000fe40003f46270 */
[----:B------:R-:W-:-:S02]  /*07a0*/  @P1 IADD3 R7, PT, PT, R7, 0x1, RZ ;  /* 0x0000000107071810 */ /* 0x000fc40007ffe0ff */
[----:B------:R-:W-:-:S03]  /*07b0*/  ISETP.NE.AND P1, PT, R11, RZ, PT ;  /* 0x000000ff0b00720c */ /* 0x000fc60003f25270 */
[----:B------:R-:W-:Y:S02]  /*07c0*/  IMAD.MOV.U32 R13, RZ, RZ, R7 ;  /* 0x000000ffff0d7224 */ /* 0x000fe400078e0007 */
[----:B-1----:R-:W-:Y:S02]  /*07d0*/  IMAD.WIDE R6, R3, 0x4, R4 ;  /* 0x0000000403067825 */ /* 0x002fe400078e0204 */
[----:B------:R-:W1:Y:S01]  /*07e0*/  LDC.64 R4, c[0x0][0x380] ;  /* 0x0000e000ff047b82 */ /* 0x000e620000000a00 */
[----:B------:R-:W-:Y:S01]  /*07f0*/  @!P3 IADD3 R13, PT, PT, -R13, RZ, RZ ;  /* 0x000000ff0d0db210 */ /* 0x000fe20007ffe1ff */
[----:B------:R-:W-:Y:S02]  /*0800*/  @!P4 IMAD.IADD R15, R15, 0x1, -R12 ;  /* 0x000000010f0fc824 */ /* 0x000fe400078e0a0c */
[----:B0-----:R0:W3:Y:S01]  /*0810*/  LDG.E R6, desc[UR4][R6.64] ;  /* 0x0000000406067981 */ /* 0x0010e2000c1e1900 */
[----:B------:R-:W-:Y:S01]  /*0820*/  @!P5 LOP3.LUT R13, RZ, R10, RZ, 0x33, !PT ;  /* 0x0000000aff0dd212 */ /* 0x000fe200078e33ff */
[----:B------:R-:W-:Y:S01]  /*0830*/  IMAD.MOV R2, RZ, RZ, -R2 ;  /* 0x000000ffff027224 */ /* 0x000fe200078e0a02 */
[----:B------:R-:W-:-:S02]  /*0840*/  @!P2 IADD3 R15, PT, PT, -R15, RZ, RZ ;  /* 0x000000ff0f0fa210 */ /* 0x000fc40007ffe1ff */
[-C--:B------:R-:W-:Y:S01]  /*0850*/  @!P1 LOP3.LUT R15, RZ, R11.reuse, RZ, 0x33, !PT ;  /* 0x0000000bff0f9212 */ /* 0x080fe200078e33ff */
[----:B------:R-:W-:Y:S02]  /*0860*/  IMAD R8, R13, R8, R3 ;  /* 0x000000080d087224 */ /* 0x000fe400078e0203 */
[----:B------:R-:W2:Y:S01]  /*0870*/  LDC.64 R12, c[0x0][0x388] ;  /* 0x0000e200ff0c7b82 */ /* 0x000ea20000000a00 */
[----:B------:R-:W-:Y:S02]  /*0880*/  IMAD R17, R0, R2, R9 ;  /* 0x0000000200117224 */ /* 0x000fe400078e0209 */
[----:B------:R-:W-:-:S04]  /*0890*/  IMAD R15, R8, R11, R15 ;  /* 0x0000000b080f7224 */ /* 0x000fc800078e020f */
[----:B------:R-:W-:Y:S01]  /*08a0*/  IMAD R0, R15, R0, RZ ;  /* 0x000000000f007224 */ /* 0x000fe200078e02ff */
[----:B------:R-:W4:Y:S04]  /*08b0*/  LDC.64 R10, c[0x0][0x398] ;  /* 0x0000e600ff0a7b82 */ /* 0x000f280000000a00 */
[----:B------:R-:W-:-:S04]  /*08c0*/  IADD3 R2, PT, PT, R17, R0, RZ ;  /* 0x0000000011027210 */ /* 0x000fc80007ffe0ff */
[----:B------:R-:W5:Y:S01]  /*08d0*/  LDC.64 R8, c[0x0][0x3a0] ;  /* 0x0000e800ff087b82 */ /* 0x000f620000000a00 */
[----:B0-----:R-:W-:Y:S01]  /*08e0*/  SEL R7, R2, RZ, !P0 ;  /* 0x000000ff02077207 */ /* 0x001fe20004000000 */
[----:B--2---:R-:W-:-:S04]  /*08f0*/  IMAD.WIDE R14, R3, 0x4, R12 ;  /* 0x00000004030e7825 */ /* 0x004fc800078e020c */
[----:B-1----:R-:W-:Y:S01]  /*0900*/  IMAD.WIDE R12, R7, 0x4, R4 ;  /* 0x00000004070c7825 */ /* 0x002fe200078e0204 */
[----:B------:R-:W-:Y:S01]  /*0910*/  SEL R7, R0, RZ, P0 ;  /* 0x000000ff00077207 */ /* 0x000fe20000000000 */
[----:B------:R-:W2:Y:S02]  /*0920*/  LDG.E R15, desc[UR4][R14.64] ;  /* 0x000000040e0f7981 */ /* 0x000ea4000c1e1900 */
[----:B----4-:R-:W-:Y:S02]  /*0930*/  IMAD.WIDE R10, R3, 0x4, R10 ;  /* 0x00000004030a7825 */ /* 0x010fe400078e020a */
[----:B------:R-:W2:Y:S02]  /*0940*/  LDG.E R2, desc[UR4][R12.64] ;  /* 0x000000040c027981 */ /* 0x000ea4000c1e1900 */
[----:B------:R-:W-:Y:S02]  /*0950*/  IMAD.WIDE R4, R7, 0x4, R4 ;  /* 0x0000000407047825 */ /* 0x000fe400078e0204 */
[----:B------:R-:W4:Y:S02]  /*0960*/  LDG.E R11, desc[UR4][R10.64] ;  /* 0x000000040a0b7981 */ /* 0x000f24000c1e1900 */
[----:B-----5:R-:W-:-:S02]  /*0970*/  IMAD.WIDE R8, R3, 0x4, R8 ;  /* 0x0000000403087825 */ /* 0x020fc400078e0208 */
[----:B------:R-:W5:Y:S04]  /*0980*/  LDG.E R5, desc[UR4][R4.64] ;  /* 0x0000000404057981 */ /* 0x000f68000c1e1900 */
[----:B------:R-:W4:Y:S01]  /*0990*/  LDG.E R9, desc[UR4][R8.64] ;  /* 0x0000000408097981 */ /* 0x000f22000c1e1900 */
[----:B---3--:R-:W-:-:S05]  /*09a0*/  FADD R6, R6, UR6 ;  /* 0x0000000606067e21 */ /* 0x008fca0008000000 */
[----:B------:R-:W-:-:S13]  /*09b0*/  FSETP.GEU.AND P1, PT, |R6|, 1.175494350822287508e-38, PT ;  /* 0x008000000600780b */ /* 0x000fda0003f2e200 */
[----:B------:R-:W-:-:S04]  /*09c0*/  @!P1 FMUL R6, R6, 16777216 ;  /* 0x4b80000006069820 */ /* 0x000fc80000400000 */
[----:B------:R-:W0:Y:S02]  /*09d0*/  MUFU.RSQ R3, R6 ;  /* 0x0000000600037308 */ /* 0x000e240000001400 */
[----:B0-----:R-:W-:Y:S01]  /*09e0*/  @!P1 FMUL R3, R3, 4096 ;  /* 0x4580000003039820 */ /* 0x001fe20000400000 */
[----:B--2---:R-:W-:-:S04]  /*09f0*/  FADD R2, R2, -R15 ;  /* 0x8000000f02027221 */ /* 0x004fc80000000000 */
[----:B------:R-:W-:Y:S01]  /*0a00*/  FMUL R2, R2, R3 ;  /* 0x0000000302027220 */ /* 0x000fe20000400000 */
[----:B------:R-:W-:-:S03]  /*0a10*/  FSEL R3, RZ, 1, P0 ;  /* 0x3f800000ff037808 */ /* 0x000fc60000000000 */
[----:B----4-:R-:W-:-:S04]  /*0a20*/  FFMA R2, R2, R11, R9 ;  /* 0x0000000b02027223 */ /* 0x010fc80000000009 */
[----:B-----5:R-:W-:-:S05]  /*0a30*/  FFMA R3, R2, R3, R5 ;  /* 0x0000000302037223 */ /* 0x020fca0000000005 */
[----:B------:R-:W-:Y:S01]  /*0a40*/  STG.E desc[UR4][R12.64], R3 ;  /* 0x000000030c007986 */ /* 0x000fe2000c101904 */
[----:B------:R-:W-:Y:S05]  /*0a50*/  EXIT ;  /* 0x000000000000794d */ /* 0x000fea0003800000 */
.L_x_0:
[----:B------:R-:W-:-:S00]  /*0a60*/  BRA `(.L_x_0) ;  /* 0xfffffffc00fc7947 */ /* 0x000fc0000383ffff */
[----:B------:R-:W-:-:S00]  /*0a70*/  NOP ;  /* 0x0000000000007918 */ /* 0x000fc00000000000 */
        /* <DEDUP_REMOVED lines=8> */
.L_x_20:


//--------------------- .text._Z23compute_mean_var_kernelPKfPfS1_iiii --------------------------
	.section	.text._Z23compute_mean_var_kernelPKfPfS1_iiii,"ax",@progbits
	.align	128
        .global         _Z23compute_mean_var_kernelPKfPfS1_iiii
        .type           _Z23compute_mean_var_kernelPKfPfS1_iiii,@function
        .size           _Z23compute_mean_var_kernelPKfPfS1_iiii,(.L_x_19 - _Z23compute_mean_var_kernelPKfPfS1_iiii)
        .other          _Z23compute_mean_var_kernelPKfPfS1_iiii,@"STO_CUDA_ENTRY STV_DEFAULT"
_Z23compute_mean_var_kernelPKfPfS1_iiii:
.text._Z23compute_mean_var_kernelPKfPfS1_iiii:
[----:B------:R-:W-:Y:S08]  /*0000*/  LDC R1, c[0x0][0x37c] ;  /* 0x0000df00ff017b82 */ /* 0x000ff00000000800 */
[----:B------:R-:W0:Y:S01]  /*0010*/  LDC.64 R2, c[0x0][0x3a0] ;  /* 0x0000e800ff027b82 */ /* 0x000e220000000a00 */
[----:B------:R-:W1:Y:S01]  /*0020*/  LDCU UR8, c[0x0][0x398] ;  /* 0x00007300ff0877ac */ /* 0x000e620008000800 */
[----:B------:R-:W2:Y:S01]  /*0030*/  S2R R4, SR_CTAID.X ;  /* 0x0000000000047919 */ /* 0x000ea20000002500 */
[----:B------:R-:W-:Y:S01]  /*0040*/  HFMA2 R11, -RZ, RZ, 0, 0 ;  /* 0x00000000ff0b7431 */ /* 0x000fe200000001ff */
[----:B------:R-:W-:Y:S01]  /*0050*/  MOV R5, RZ ;  /* 0x000000ff00057202 */ /* 0x000fe20000000f00 */
[----:B------:R-:W3:Y:S01]  /*0060*/  LDCU.64 UR6, c[0x0][0x358] ;  /* 0x00006b00ff0677ac */ /* 0x000ee20008000a00 */
[----:B0-----:R-:W-:-:S05]  /*0070*/  IMAD R0, R3, R2, RZ ;  /* 0x0000000203007224 */ /* 0x001fca00078e02ff */
[----:B-1----:R-:W-:-:S04]  /*0080*/  VIMNMX R2, PT, PT, R0, UR8, PT ;  /* 0x0000000800027c48 */ /* 0x002fc8000bfe0100 */
[----:B------:R-:W-:-:S13]  /*0090*/  ISETP.GE.AND P0, PT, R2, 0x1, PT ;  /* 0x000000010200780c */ /* 0x000fda0003f06270 */
[----:B--23--:R-:W-:Y:S05]  /*00a0*/  @!P0 BRA `(.L_x_1) ;  /* 0x0000000800548947 */ /* 0x00cfea0003800000 */
[----:B------:R-:W0:Y:S01]  /*00b0*/  LDCU.64 UR4, c[0x0][0x380] ;  /* 0x00007000ff0477ac */ /* 0x000e220008000a00 */
[C---:B------:R-:W-:Y:S01]  /*00c0*/  LOP3.LUT R21, R0.reuse, 0xf, RZ, 0xc0, !PT ;  /* 0x0000000f00157812 */ /* 0x040fe200078ec0ff */
[----:B------:R-:W-:Y:S01]  /*00d0*/  IMAD.MOV.U32 R11, RZ, RZ, RZ ;  /* 0x000000ffff0b7224 */ /* 0x000fe200078e00ff */
[----:B------:R-:W-:Y:S02]  /*00e0*/  LOP3.LUT R22, R0, 0x7, RZ, 0xc0, !PT ;  /* 0x0000000700167812 */ /* 0x000fe400078ec0ff */
[----:B------:R-:W-:Y:S02]  /*00f0*/  IADD3 R2, PT, PT, R21, -0x1, RZ ;  /* 0xffffffff15027810 */ /* 0x000fe40007ffe0ff */
[----:B------:R-:W-:Y:S02]  /*0100*/  IADD3 R3, PT, PT, R22, -0x1, RZ ;  /* 0xffffffff16037810 */ /* 0x000fe40007ffe0ff */
[----:B------:R-:W-:Y:S02]  /*0110*/  LOP3.LUT R6, R0, 0x7ffffff0, RZ, 0xc0, !PT ;  /* 0x7ffffff000067812 */ /* 0x000fe400078ec0ff */
[----:B------:R-:W-:-:S02]  /*0120*/  ISETP.GE.U32.AND P0, PT, R2, 0x7, PT ;  /* 0x000000070200780c */ /* 0x000fc40003f06070 */
[----:B------:R-:W-:Y:S02]  /*0130*/  ISETP.GE.U32.AND P1, PT, R3, 0x3, PT ;  /* 0x000000030300780c */ /* 0x000fe40003f26070 */
[----:B------:R-:W-:Y:S02]  /*0140*/  LOP3.LUT R23, R0, 0x3, RZ, 0xc0, !PT ;  /* 0x0000000300177812 */ /* 0x000fe400078ec0ff */
[----:B------:R-:W-:Y:S01]  /*0150*/  MOV R5, RZ ;  /* 0x000000ff00057202 */ /* 0x000fe20000000f00 */
[----:B0-----:R-:W-:Y:S01]  /*0160*/  UIADD3 UR4, UP0, UPT, UR4, 0x20, URZ ;  /* 0x0000002004047890 */ /* 0x001fe2000ff1e0ff */
[----:B------:R-:W-:Y:S02]  /*0170*/  MOV R7, RZ ;  /* 0x000000ff00077202 */ /* 0x000fe40000000f00 */
[----:B------:R-:W-:Y:S01]  /*0180*/  IADD3 R8, PT, PT, -R6, RZ, RZ ;  /* 0x000000ff06087210 */ /* 0x000fe20007ffe1ff */
[----:B------:R-:W-:-:S12]  /*0190*/  UIADD3.X UR5, UPT, UPT, URZ, UR5, URZ, UP0, !UPT ;  /* 0x00000005ff057290 */ /* 0x000fd800087fe4ff */
.L_x_7:
[----:B------:R-:W0:Y:S01]  /*01a0*/  LDCU.64 UR8, c[0x0][0x398] ;  /* 0x00007300ff0877ac */ /* 0x000e220008000a00 */
[----:B------:R-:W-:Y:S01]  /*01b0*/  ISETP.GE.U32.AND P3, PT, R0, 0x10, PT ;  /* 0x000000100000780c */ /* 0x000fe20003f66070 */
[----:B------:R-:W-:Y:S02]  /*01c0*/  HFMA2 R10, -RZ, RZ, 0, 0 ;  /* 0x00000000ff0a7431 */ /* 0x000fe400000001ff */
[C---:B0-----:R-:W-:Y:S01]  /*01d0*/  IMAD R9, R7.reuse, UR9, R4 ;  /* 0x0000000907097c24 */ /* 0x041fe2000f8e0204 */
[----:B------:R-:W-:-:S03]  /*01e0*/  IADD3 R7, PT, PT, R7, 0x1, RZ ;  /* 0x0000000107077810 */ /* 0x000fc60007ffe0ff */
[----:B------:R-:W-:Y:S01]  /*01f0*/  IMAD R9, R0, R9, RZ ;  /* 0x0000000900097224 */ /* 0x000fe200078e02ff */
[----:B------:R-:W-:-:S05]  /*0200*/  ISETP.NE.AND P2, PT, R7, UR8, PT ;  /* 0x0000000807007c0c */ /* 0x000fca000bf45270 */
[----:B------:R-:W-:Y:S08]  /*0210*/  @!P3 BRA `(.L_x_2) ;  /* 0x0000000000e8b947 */ /* 0x000ff00003800000 */
[----:B------:R-:W-:Y:S02]  /*0220*/  MOV R12, R9 ;  /* 0x00000009000c7202 */ /* 0x000fe40000000f00 */
[----:B------:R-:W-:-:S07]  /*0230*/  MOV R10, R8 ;  /* 0x00000008000a7202 */ /* 0x000fce0000000f00 */
.L_x_3:
[----:B------:R-:W-:Y:S01]  /*0240*/  MOV R3, UR5 ;  /* 0x0000000500037c02 */ /* 0x000fe20008000f00 */
[----:B------:R-:W-:-:S04]  /*0250*/  IMAD.U32 R2, RZ, RZ, UR4 ;  /* 0x00000004ff027e24 */ /* 0x000fc8000f8e00ff */
[----:B------:R-:W-:-:S05]  /*0260*/  IMAD.WIDE R2, R12, 0x4, R2 ;  /* 0x000000040c027825 */ /* 0x000fca00078e0202 */
[----:B------:R-:W2:Y:S04]  /*0270*/  LDG.E R24, desc[UR6][R2.64+-0x20] ;  /* 0xffffe00602187981 */ /* 0x000ea8000c1e1900 */
[----:B------:R-:W3:Y:S04]  /*0280*/  LDG.E R25, desc[UR6][R2.64+-0x1c] ;  /* 0xffffe40602197981 */ /* 0x000ee8000c1e1900 */
[----:B------:R-:W4:Y:S04]  /*0290*/  LDG.E R20, desc[UR6][R2.64+-0x18] ;  /* 0xffffe80602147981 */ /* 0x000f28000c1e1900 */
[----:B------:R-:W5:Y:S04]  /*02a0*/  LDG.E R19, desc[UR6][R2.64+-0x14] ;  /* 0xffffec0602137981 */ /* 0x000f68000c1e1900 */
[----:B------:R-:W5:Y:S04]  /*02b0*/  LDG.E R13, desc[UR6][R2.64+-0x10] ;  /* 0xfffff006020d7981 */ /* 0x000f68000c1e1900 */
[----:B------:R-:W5:Y:S04]  /*02c0*/  LDG.E R14, desc[UR6][R2.64+-0xc] ;  /* 0xfffff406020e7981 */ /* 0x000f68000c1e1900 */
[----:B------:R-:W5:Y:S04]  /*02d0*/  LDG.E R15, desc[UR6][R2.64+-0x8] ;  /* 0xfffff806020f7981 */ /* 0x000f68000c1e1900 */
[----:B------:R-:W5:Y:S04]  /*02e0*/  LDG.E R16, desc[UR6][R2.64+-0x4] ;  /* 0xfffffc0602107981 */ /* 0x000f68000c1e1900 */
[----:B------:R-:W5:Y:S04]  /*02f0*/  LDG.E R17, desc[UR6][R2.64] ;  /* 0x0000000602117981 */ /* 0x000f68000c1e1900 */
[----:B------:R-:W5:Y:S01]  /*0300*/  LDG.E R18, desc[UR6][R2.64+0x4] ;  /* 0x0000040602127981 */ /* 0x000f62000c1e1900 */
[C---:B--2---:R-:W-:Y:S01]  /*0310*/  FADD R11, R24.reuse, R11 ;  /* 0x0000000b180b7221 */ /* 0x044fe20000000000 */
[----:B------:R-:W-:-:S02]  /*0320*/  FFMA R24, R24, R24, R5 ;  /* 0x0000001818187223 */ /* 0x000fc40000000005 */
[----:B------:R-:W2:Y:S01]  /*0330*/  LDG.E R5, desc[UR6][R2.64+0x8] ;  /* 0x0000080602057981 */ /* 0x000ea2000c1e1900 */
[----:B---3--:R-:W-:Y:S01]  /*0340*/  FADD R27, R11, R25 ;  /* 0x000000190b1b7221 */ /* 0x008fe20000000000 */
[----:B------:R-:W-:Y:S02]  /*0350*/  FFMA R25, R25, R25, R24 ;  /* 0x0000001919197223 */ /* 0x000fe40000000018 */
[----:B------:R-:W3:Y:S01]  /*0360*/  LDG.E R11, desc[UR6][R2.64+0xc] ;  /* 0x00000c06020b7981 */ /* 0x000ee2000c1e1900 */
[----:B----4-:R-:W-:Y:S01]  /*0370*/  FADD R24, R27, R20 ;  /* 0x000000141b187221 */ /* 0x010fe20000000000 */
[----:B------:R-:W-:Y:S02]  /*0380*/  FFMA R26, R20, R20, R25 ;  /* 0x00000014141a7223 */ /* 0x000fe40000000019 */
[----:B------:R-:W4:Y:S01]  /*0390*/  LDG.E R20, desc[UR6][R2.64+0x10] ;  /* 0x0000100602147981 */ /* 0x000f22000c1e1900 */
[----:B-----5:R-:W-:Y:S01]  /*03a0*/  FADD R28, R24, R19 ;  /* 0x00000013181c7221 */ /* 0x020fe20000000000 */
[----:B------:R-:W-:-:S02]  /*03b0*/  FFMA R26, R19, R19, R26 ;  /* 0x00000013131a7223 */ /* 0x000fc4000000001a */
[----:B------:R-:W5:Y:S04]  /*03c0*/  LDG.E R24, desc[UR6][R2.64+0x14] ;  /* 0x0000140602187981 */ /* 0x000f68000c1e1900 */
[----:B------:R-:W5:Y:S04]  /*03d0*/  LDG.E R19, desc[UR6][R2.64+0x18] ;  /* 0x0000180602137981 */ /* 0x000f68000c1e1900 */
[----:B------:R0:W5:Y:S01]  /*03e0*/  LDG.E R25, desc[UR6][R2.64+0x1c] ;  /* 0x00001c0602197981 */ /* 0x000162000c1e1900 */
[----:B------:R-:W-:Y:S01]  /*03f0*/  FADD R27, R28, R13 ;  /* 0x0000000d1c1b7221 */ /* 0x000fe20000000000 */
[----:B------:R-:W-:Y:S01]  /*0400*/  FFMA R13, R13, R13, R26 ;  /* 0x0000000d0d0d7223 */ /* 0x000fe2000000001a */
[----:B------:R-:W-:-:S02]  /*0410*/  IADD3 R10, PT, PT, R10, 0x10, RZ ;  /* 0x000000100a0a7810 */ /* 0x000fc40007ffe0ff */
[----:B------:R-:W-:Y:S01]  /*0420*/  FADD R26, R27, R14 ;  /* 0x0000000e1b1a7221 */ /* 0x000fe20000000000 */
[----:B------:R-:W-:Y:S01]  /*0430*/  FFMA R14, R14, R14, R13 ;  /* 0x0000000e0e0e7223 */ /* 0x000fe2000000000d */
[----:B------:R-:W-:Y:S02]  /*0440*/  ISETP.NE.AND P3, PT, R10, RZ, PT ;  /* 0x000000ff0a00720c */ /* 0x000fe40003f65270 */
[----:B------:R-:W-:Y:S01]  /*0450*/  FADD R13, R26, R15 ;  /* 0x0000000f1a0d7221 */ /* 0x000fe20000000000 */
[----:B------:R-:W-:Y:S01]  /*0460*/  FFMA R15, R15, R15, R14 ;  /* 0x0000000f0f0f7223 */ /* 0x000fe2000000000e */
[----:B------:R-:W-:Y:S02]  /*0470*/  IADD3 R12, PT, PT, R12, 0x10, RZ ;  /* 0x000000100c0c7810 */ /* 0x000fe40007ffe0ff */
[----:B------:R-:W-:Y:S01]  /*0480*/  FADD R14, R13, R16 ;  /* 0x000000100d0e7221 */ /* 0x000fe20000000000 */
[----:B------:R-:W-:-:S03]  /*0490*/  FFMA R16, R16, R16, R15 ;  /* 0x0000001010107223 */ /* 0x000fc6000000000f */
[----:B------:R-:W-:Y:S01]  /*04a0*/  FADD R13, R14, R17 ;  /* 0x000000110e0d7221 */ /* 0x000fe20000000000 */
[----:B------:R-:W-:-:S03]  /*04b0*/  FFMA R17, R17, R17, R16 ;  /* 0x0000001111117223 */ /* 0x000fc60000000010 */
[----:B0-----:R-:W-:Y:S01]  /*04c0*/  FADD R2, R13, R18 ;  /* 0x000000120d027221 */ /* 0x001fe20000000000 */
[----:B------:R-:W-:-:S03]  /*04d0*/  FFMA R18, R18, R18, R17 ;  /* 0x0000001212127223 */ /* 0x000fc60000000011 */
[----:B--2---:R-:W-:Y:S01]  /*04e0*/  FADD R2, R2, R5 ;  /* 0x0000000502027221 */ /* 0x004fe20000000000 */
[----:B------:R-:W-:-:S03]  /*04f0*/  FFMA R18, R5, R5, R18 ;  /* 0x0000000505127223 */ /* 0x000fc60000000012 */
[----:B---3--:R-:W-:Y:S01]  /*0500*/  FADD R3, R2, R11 ;  /* 0x0000000b02037221 */ /* 0x008fe20000000000 */
[----:B------:R-:W-:-:S03]  /*0510*/  FFMA R11, R11, R11, R18 ;  /* 0x0000000b0b0b7223 */ /* 0x000fc60000000012 */
[----:B----4-:R-:W-:Y:S01]  /*0520*/  FADD R3, R3, R20 ;  /* 0x0000001403037221 */ /* 0x010fe20000000000 */
[----:B------:R-:W-:-:S03]  /*0530*/  FFMA R11, R20, R20, R11 ;  /* 0x00000014140b7223 */ /* 0x000fc6000000000b */
[----:B-----5:R-:W-:Y:S01]  /*0540*/  FADD R2, R3, R24 ;  /* 0x0000001803027221 */ /* 0x020fe20000000000 */
[----:B------:R-:W-:-:S03]  /*0550*/  FFMA R24, R24, R24, R11 ;  /* 0x0000001818187223 */ /* 0x000fc6000000000b */
[----:B------:R-:W-:Y:S01]  /*0560*/  FADD R2, R2, R19 ;  /* 0x0000001302027221 */ /* 0x000fe20000000000 */
[----:B------:R-:W-:-:S03]  /*0570*/  FFMA R24, R19, R19, R24 ;  /* 0x0000001313187223 */ /* 0x000fc60000000018 */
[----:B------:R-:W-:Y:S01]  /*0580*/  FADD R11, R2, R25 ;  /* 0x00000019020b7221 */ /* 0x000fe20000000000 */
[----:B------:R-:W-:Y:S01]  /*0590*/  FFMA R5, R25, R25, R24 ;  /* 0x0000001919057223 */ /* 0x000fe20000000018 */
[----:B------:R-:W-:Y:S06]  /*05a0*/  @P3 BRA `(.L_x_3) ;  /* 0xfffffffc00243947 */ /* 0x000fec000383ffff */
[----:B------:R-:W-:-:S07]  /*05b0*/  MOV R10, R6 ;  /* 0x00000006000a7202 */ /* 0x000fce0000000f00 */
.L_x_2:
[----:B------:R-:W-:-:S13]  /*05c0*/  ISETP.NE.AND P3, PT, R21, RZ, PT ;  /* 0x000000ff1500720c */ /* 0x000fda0003f65270 */
[----:B------:R-:W-:Y:S05]  /*05d0*/  @!P3 BRA `(.L_x_4) ;  /* 0x000000040004b947 */ /* 0x000fea0003800000 */
[----:B------:R-:W-:Y:S01]  /*05e0*/  ISETP.NE.AND P3, PT, R22, RZ, PT ;  /* 0x000000ff1600720c */ /* 0x000fe20003f65270 */
[----:B------:R-:W-:-:S12]  /*05f0*/  @!P0 BRA `(.L_x_5) ;  /* 0x0000000000708947 */ /* 0x000fd80003800000 */
[----:B------:R-:W0:Y:S01]  /*0600*/  LDC.64 R2, c[0x0][0x380] ;  /* 0x0000e000ff027b82 */ /* 0x000e220000000a00 */
[----:B------:R-:W-:-:S05]  /*0610*/  IADD3 R13, PT, PT, R9, R10, RZ ;  /* 0x0000000a090d7210 */ /* 0x000fca0007ffe0ff */
[----:B0-----:R-:W-:-:S05]  /*0620*/  IMAD.WIDE R2, R13, 0x4, R2 ;  /* 0x000000040d027825 */ /* 0x001fca00078e0202 */
[----:B------:R-:W2:Y:S04]  /*0630*/  LDG.E R16, desc[UR6][R2.64] ;  /* 0x0000000602107981 */ /* 0x000ea8000c1e1900 */
[----:B------:R-:W3:Y:S04]  /*0640*/  LDG.E R18, desc[UR6][R2.64+0x4] ;  /* 0x0000040602127981 */ /* 0x000ee8000c1e1900 */
[----:B------:R-:W4:Y:S04]  /*0650*/  LDG.E R20, desc[UR6][R2.64+0x8] ;  /* 0x0000080602147981 */ /* 0x000f28000c1e1900 */
[----:B------:R-:W5:Y:S04]  /*0660*/  LDG.E R24, desc[UR6][R2.64+0xc] ;  /* 0x00000c0602187981 */ /* 0x000f68000c1e1900 */
[----:B------:R-:W5:Y:S04]  /*0670*/  LDG.E R14, desc[UR6][R2.64+0x10] ;  /* 0x00001006020e7981 */ /* 0x000f68000c1e1900 */
[----:B------:R-:W5:Y:S04]  /*0680*/  LDG.E R13, desc[UR6][R2.64+0x14] ;  /* 0x00001406020d7981 */ /* 0x000f68000c1e1900 */
[----:B------:R-:W5:Y:S04]  /*0690*/  LDG.E R12, desc[UR6][R2.64+0x18] ;  /* 0x00001806020c7981 */ /* 0x000f68000c1e1900 */
[----:B------:R0:W5:Y:S01]  /*06a0*/  LDG.E R15, desc[UR6][R2.64+0x1c] ;  /* 0x00001c06020f7981 */ /* 0x000162000c1e1900 */
[----:B------:R-:W-:-:S02]  /*06b0*/  VIADD R10, R10, 0x8 ;  /* 0x000000080a0a7836 */ /* 0x000fc40000000000 */
        /* <DEDUP_REMOVED lines=10> */
[----:B0-----:R-:W-:Y:S01]  /*0760*/  FADD R3, R16, R13 ;  /* 0x0000000d10037221 */ /* 0x001fe20000000000 */
[----:B------:R-:W-:-:S03]  /*0770*/  FFMA R13, R13, R13, R14 ;  /* 0x0000000d0d0d7223 */ /* 0x000fc6000000000e */
[----:B------:R-:W-:Y:S01]  /*0780*/  FADD R2, R3, R12 ;  /* 0x0000000c03027221 */ /* 0x000fe20000000000 */
[----:B------:R-:W-:-:S03]  /*0790*/  FFMA R12, R12, R12, R13 ;  /* 0x0000000c0c0c7223 */ /* 0x000fc6000000000d */
[----:B------:R-:W-:Y:S01]  /*07a0*/  FADD R11, R2, R15 ;  /* 0x0000000f020b7221 */ /* 0x000fe20000000000 */
[----:B------:R-:W-:-:S07]  /*07b0*/  FFMA R5, R15, R15, R12 ;  /* 0x0000000f0f057223 */ /* 0x000fce000000000c */
.L_x_5:
        /* <DEDUP_REMOVED lines=9> */
[----:B------:R-:W5:Y:S01]  /*0850*/  LDG.E R18, desc[UR6][R2.64+0xc] ;  /* 0x00000c0602127981 */ /* 0x000f62000c1e1900 */
[----:B------:R-:W-:Y:S01]  /*0860*/  IADD3 R10, PT, PT, R10, 0x4, RZ ;  /* 0x000000040a0a7810 */ /* 0x000fe20007ffe0ff */
[----:B--2---:R-:W-:Y:S01]  /*0870*/  FADD R11, R11, R12 ;  /* 0x0000000c0b0b7221 */ /* 0x004fe20000000000 */
[----:B------:R-:W-:-:S03]  /*0880*/  FFMA R5, R12, R12, R5 ;  /* 0x0000000c0c057223 */ /* 0x000fc60000000005 */
[----:B---3--:R-:W-:Y:S01]  /*0890*/  FADD R11, R11, R14 ;  /* 0x0000000e0b0b7221 */ /* 0x008fe20000000000 */
[----:B------:R-:W-:-:S03]  /*08a0*/  FFMA R5, R14, R14, R5 ;  /* 0x0000000e0e057223 */ /* 0x000fc60000000005 */
[----:B----4-:R-:W-:Y:S01]  /*08b0*/  FADD R11, R11, R16 ;  /* 0x000000100b0b7221 */ /* 0x010fe20000000000 */
[----:B------:R-:W-:-:S03]  /*08c0*/  FFMA R5, R16, R16, R5 ;  /* 0x0000001010057223 */ /* 0x000fc60000000005 */
[----:B-----5:R-:W-:Y:S01]  /*08d0*/  FADD R11, R11, R18 ;  /* 0x000000120b0b7221 */ /* 0x020fe20000000000 */
[----:B------:R-:W-:-:S07]  /*08e0*/  FFMA R5, R18, R18, R5 ;  /* 0x0000001212057223 */ /* 0x000fce0000000005 */
.L_x_6:
[----:B------:R-:W-:Y:S05]  /*08f0*/  @!P3 BRA `(.L_x_4) ;  /* 0x00000000003cb947 */ /* 0x000fea0003800000 */
[----:B------:R-:W0:Y:S01]  /*0900*/  LDC.64 R2, c[0x0][0x380] ;  /* 0x0000e000ff027b82 */ /* 0x000e220000000a00 */
[----:B------:R-:W-:-:S05]  /*0910*/  IADD3 R9, PT, PT, R9, R10, RZ ;  /* 0x0000000a09097210 */ /* 0x000fca0007ffe0ff */
[----:B0-----:R-:W-:-:S05]  /*0920*/  IMAD.WIDE R2, R9, 0x4, R2 ;  /* 0x0000000409027825 */ /* 0x001fca00078e0202 */
[----:B------:R-:W2:Y:S01]  /*0930*/  LDG.E R10, desc[UR6][R2.64] ;  /* 0x00000006020a7981 */ /* 0x000ea2000c1e1900 */
[----:B------:R-:W-:Y:S01]  /*0940*/  ISETP.NE.AND P3, PT, R23, 0x1, PT ;  /* 0x000000011700780c */ /* 0x000fe20003f65270 */
[----:B--2---:R-:W-:Y:S01]  /*0950*/  FADD R11, R11, R10 ;  /* 0x0000000a0b0b7221 */ /* 0x004fe20000000000 */
[----:B------:R-:W-:-:S11]  /*0960*/  FFMA R5, R10, R10, R5 ;  /* 0x0000000a0a057223 */ /* 0x000fd60000000005 */
[----:B------:R-:W-:Y:S05]  /*0970*/  @!P3 BRA `(.L_x_4) ;  /* 0x00000000001cb947 */ /* 0x000fea0003800000 */
[----:B------:R-:W-:Y:S01]  /*0980*/  ISETP.NE.AND P3, PT, R23, 0x2, PT ;  /* 0x000000021700780c */ /* 0x000fe20003f65270 */
[----:B------:R-:W2:-:S12]  /*0990*/  LDG.E R10, desc[UR6][R2.64+0x4] ;  /* 0x00000406020a7981 */ /* 0x000e98000c1e1900 */
[----:B------:R-:W3:Y:S01]  /*09a0*/  @P3 LDG.E R12, desc[UR6][R2.64+0x8] ;  /* 0x00000806020c3981 */ /* 0x000ee2000c1e1900 */
[----:B--2---:R-:W-:Y:S01]  /*09b0*/  FADD R11, R11, R10 ;  /* 0x0000000a0b0b7221 */ /* 0x004fe20000000000 */
[----:B------:R-:W-:-:S03]  /*09c0*/  FFMA R5, R10, R10, R5 ;  /* 0x0000000a0a057223 */ /* 0x000fc60000000005 */
[----:B---3--:R-:W-:Y:S01]  /*09d0*/  @P3 FADD R11, R11, R12 ;  /* 0x0000000c0b0b3221 */ /* 0x008fe20000000000 */
[----:B------:R-:W-:-:S07]  /*09e0*/  @P3 FFMA R5, R12, R12, R5 ;  /* 0x0000000c0c053223 */ /* 0x000fce0000000005 */
.L_x_4:
[----:B------:R-:W-:Y:S05]  /*09f0*/  @P2 BRA `(.L_x_7) ;  /* 0xfffffff400e82947 */ /* 0x000fea000383ffff */
.L_x_1:
[----:B------:R-:W-:-:S05]  /*0a00*/  IMAD R3, R0, UR8, RZ ;  /* 0x0000000800037c24 */ /* 0x000fca000f8e02ff */
[----:B------:R-:W-:-:S04]  /*0a10*/  I2FP.F32.S32 R3, R3 ;  /* 0x0000000300037245 */ /* 0x000fc80000201400 */
[----:B------:R-:W0:Y:S08]  /*0a20*/  MUFU.RCP R0, R3 ;  /* 0x0000000300007308 */ /* 0x000e300000001000 */
[----:B------:R-:W1:Y:S01]  /*0a30*/  FCHK P0, R11, R3 ;  /* 0x000000030b007302 */ /* 0x000e620000000000 */
[----:B0-----:R-:W-:-:S04]  /*0a40*/  FFMA R7, -R3, R0, 1 ;  /* 0x3f80000003077423 */ /* 0x001fc80000000100 */
[----:B------:R-:W-:-:S04]  /*0a50*/  FFMA R0, R0, R7, R0 ;  /* 0x0000000700007223 */ /* 0x000fc80000000000 */
[----:B------:R-:W-:-:S04]  /*0a60*/  FFMA R2, R0, R11, RZ ;  /* 0x0000000b00027223 */ /* 0x000fc800000000ff */
[----:B------:R-:W-:-:S04]  /*0a70*/  FFMA R7, -R3, R2, R11 ;  /* 0x0000000203077223 */ /* 0x000fc8000000010b */
[----:B------:R-:W-:Y:S01]  /*0a80*/  FFMA R2, R0, R7, R2 ;  /* 0x0000000700027223 */ /* 0x000fe20000000002 */
[----:B-1----:R-:W-:Y:S06]  /*0a90*/  @!P0 BRA `(.L_x_8) ;  /* 0x0000000000108947 */ /* 0x002fec0003800000 */
[----:B------:R-:W-:Y:S02]  /*0aa0*/  MOV R0, R11 ;  /* 0x0000000b00007202 */ /* 0x000fe40000000f00 */
[----:B------:R-:W-:-:S07]  /*0ab0*/  MOV R6, 0xad0 ;  /* 0x00000ad000067802 */ /* 0x000fce0000000f00 */
[----:B------:R-:W-:Y:S05]  /*0ac0*/  CALL.REL.NOINC `($__internal_0_$__cuda_sm3x_div_rn_noftz_f32_slowpath) ;  /* 0x0000000000547944 */ /* 0x000fea0003c00000 */
[----:B------:R-:W-:-:S07]  /*0ad0*/  MOV R2, R0 ;  /* 0x0000000000027202 */ /* 0x000fce0000000f00 */
.L_x_8:
        /* <DEDUP_REMOVED lines=8> */
[----:B------:R-:W-:Y:S01]  /*0b60*/  IMAD.MOV.U32 R0, RZ, RZ, R5 ;  /* 0x000000ffff007224 */ /* 0x000fe200078e0005 */
[----:B------:R-:W-:-:S07]  /*0b70*/  MOV R6, 0xb90 ;  /* 0x00000b9000067802 */ /* 0x000fce0000000f00 */
[----:B------:R-:W-:Y:S05]  /*0b80*/  CALL.REL.NOINC `($__internal_0_$__cuda_sm3x_div_rn_noftz_f32_slowpath) ;  /* 0x0000000000247944 */ /* 0x000fea0003c00000 */
[----:B------:R-:W-:-:S07]  /*0b90*/  MOV R11, R0 ;  /* 0x00000000000b7202 */ /* 0x000fce0000000f00 */
.L_x_9:
[----:B------:R-:W0:Y:S01]  /*0ba0*/  LDC.64 R6, c[0x0][0x388] ;  /* 0x0000e200ff067b82 */ /* 0x000e220000000a00 */
[----:B------:R-:W-:-:S07]  /*0bb0*/  FFMA R11, -R2, R2, R11 ;  /* 0x00000002020b7223 */ /* 0x000fce000000010b */
[----:B------:R-:W1:Y:S01]  /*0bc0*/  LDC.64 R8, c[0x0][0x390] ;  /* 0x0000e400ff087b82 */ /* 0x000e620000000a00 */
[----:B0-----:R-:W-:-:S05]  /*0bd0*/  IMAD.WIDE.U32 R6, R4, 0x4, R6 ;  /* 0x0000000404067825 */ /* 0x001fca00078e0006 */
[----:B------:R-:W-:Y:S01]  /*0be0*/  STG.E desc[UR6][R6.64], R2 ;  /* 0x0000000206007986 */ /* 0x000fe2000c101906 */
[----:B-1----:R-:W-:-:S05]  /*0bf0*/  IMAD.WIDE.U32 R4, R4, 0x4, R8 ;  /* 0x0000000404047825 */ /* 0x002fca00078e0008 */
[----:B------:R-:W-:Y:S01]  /*0c00*/  STG.E desc[UR6][R4.64], R11 ;  /* 0x0000000b04007986 */ /* 0x000fe2000c101906 */
[----:B------:R-:W-:Y:S05]  /*0c10*/  EXIT ;  /* 0x000000000000794d */ /* 0x000fea0003800000 */
        .weak           $__internal_0_$__cuda_sm3x_div_rn_noftz_f32_slowpath
        .type           $__internal_0_$__cuda_sm3x_div_rn_noftz_f32_slowpath,@function
        .size           $__internal_0_$__cuda_sm3x_div_rn_noftz_f32_slowpath,(.L_x_19 - $__internal_0_$__cuda_sm3x_div_rn_noftz_f32_slowpath)
$__internal_0_$__cuda_sm3x_div_rn_noftz_f32_slowpath:
[----:B------:R-:W-:Y:S02]  /*0c20*/  SHF.R.U32.HI R8, RZ, 0x17, R3 ;  /* 0x00000017ff087819 */ /* 0x000fe40000011603 */
[----:B------:R-:W-:Y:S02]  /*0c30*/  SHF.R.U32.HI R7, RZ, 0x17, R0 ;  /* 0x00000017ff077819 */ /* 0x000fe40000011600 */
[----:B------:R-:W-:Y:S02]  /*0c40*/  LOP3.LUT R14, R8, 0xff, RZ, 0xc0, !PT ;  /* 0x000000ff080e7812 */ /* 0x000fe400078ec0ff */
[----:B------:R-:W-:Y:S02]  /*0c50*/  LOP3.LUT R12, R7, 0xff, RZ, 0xc0, !PT ;  /* 0x000000ff070c7812 */ /* 0x000fe400078ec0ff */
[----:B------:R-:W-:Y:S02]  /*0c60*/  IADD3 R10, PT, PT, R14, -0x1, RZ ;  /* 0xffffffff0e0a7810 */ /* 0x000fe40007ffe0ff */
[----:B------:R-:W-:-:S02]  /*0c70*/  IADD3 R9, PT, PT, R12, -0x1, RZ ;  /* 0xffffffff0c097810 */ /* 0x000fc40007ffe0ff */
[----:B------:R-:W-:Y:S02]  /*0c80*/  ISETP.GT.U32.AND P0, PT, R10, 0xfd, PT ;  /* 0x000000fd0a00780c */ /* 0x000fe40003f04070 */
[----:B------:R-:W-:Y:S02]  /*0c90*/  MOV R7, R3 ;  /* 0x0000000300077202 */ /* 0x000fe40000000f00 */
[----:B------:R-:W-:-:S13]  /*0ca0*/  ISETP.GT.U32.OR P0, PT, R9, 0xfd, P0 ;  /* 0x000000fd0900780c */ /* 0x000fda0000704470 */
[----:B------:R-:W-:Y:S01]  /*0cb0*/  @!P0 MOV R8, RZ ;  /* 0x000000ff00088202 */ /* 0x000fe20000000f00 */
[----:B------:R-:W-:Y:S06]  /*0cc0*/  @!P0 BRA `(.L_x_10) ;  /* 0x00000000005c8947 */ /* 0x000fec0003800000 */
[----:B------:R-:W-:Y:S02]  /*0cd0*/  FSETP.GTU.FTZ.AND P0, PT, |R0|, +INF , PT ;  /* 0x7f8000000000780b */ /* 0x000fe40003f1c200 */
[----:B------:R-:W-:-:S04]  /*0ce0*/  FSETP.GTU.FTZ.AND P1, PT, |R3|, +INF , PT ;  /* 0x7f8000000300780b */ /* 0x000fc80003f3c200 */
[----:B------:R-:W-:-:S13]  /*0cf0*/  PLOP3.LUT P0, PT, P0, P1, PT, 0xf8, 0x8f ;  /* 0x00000000008f781c */ /* 0x000fda0000703f70 */
[----:B------:R-:W-:Y:S05]  /*0d00*/  @P0 BRA `(.L_x_11) ;  /* 0x0000000400440947 */ /* 0x000fea0003800000 */
[----:B------:R-:W-:-:S13]  /*0d10*/  LOP3.LUT P0, RZ, R7, 0x7fffffff, R0, 0xc8, !PT ;  /* 0x7fffffff07ff7812 */ /* 0x000fda000780c800 */
[----:B------:R-:W-:Y:S05]  /*0d20*/  @!P0 BRA `(.L_x_12) ;  /* 0x0000000400348947 */ /* 0x000fea0003800000 */
[C---:B------:R-:W-:Y:S02]  /*0d30*/  FSETP.NEU.FTZ.AND P1, PT, |R0|.reuse, +INF , PT ;  /* 0x7f8000000000780b */ /* 0x040fe40003f3d200 */
[----:B------:R-:W-:Y:S02]  /*0d40*/  FSETP.NEU.FTZ.AND P2, PT, |R3|, +INF , PT ;  /* 0x7f8000000300780b */ /* 0x000fe40003f5d200 */
[----:B------:R-:W-:-:S11]  /*0d50*/  FSETP.NEU.FTZ.AND P0, PT, |R0|, +INF , PT ;  /* 0x7f8000000000780b */ /* 0x000fd60003f1d200 */
[----:B------:R-:W-:Y:S05]  /*0d60*/  @!P2 BRA !P1, `(.L_x_12) ;  /* 0x000000040024a947 */ /* 0x000fea0004800000 */
[----:B------:R-:W-:-:S04]  /*0d70*/  LOP3.LUT P1, RZ, R0, 0x7fffffff, RZ, 0xc0, !PT ;  /* 0x7fffffff00ff7812 */ /* 0x000fc8000782c0ff */
[----:B------:R-:W-:-:S13]  /*0d80*/  PLOP3.LUT P1, PT, P2, P1, PT, 0x2f, 0xf2 ;  /* 0x0000000000f2781c */ /* 0x000fda0001722577 */
[----:B------:R-:W-:Y:S05]  /*0d90*/  @P1 BRA `(.L_x_13) ;  /* 0x0000000400101947 */ /* 0x000fea0003800000 */
[----:B------:R-:W-:-:S04]  /*0da0*/  LOP3.LUT P1, RZ, R7, 0x7fffffff, RZ, 0xc0, !PT ;  /* 0x7fffffff07ff7812 */ /* 0x000fc8000782c0ff */
[----:B------:R-:W-:-:S13]  /*0db0*/  PLOP3.LUT P0, PT, P0, P1, PT, 0x2f, 0xf2 ;  /* 0x0000000000f2781c */ /* 0x000fda0000702577 */
[----:B------:R-:W-:Y:S05]  /*0dc0*/  @P0 BRA `(.L_x_14) ;  /* 0x0000000000f80947 */ /* 0x000fea0003800000 */
[----:B------:R-:W-:Y:S02]  /*0dd0*/  ISETP.GE.AND P0, PT, R9, RZ, PT ;  /* 0x000000ff0900720c */ /* 0x000fe40003f06270 */
[----:B------:R-:W-:-:S11]  /*0de0*/  ISETP.GE.AND P1, PT, R10, RZ, PT ;  /* 0x000000ff0a00720c */ /* 0x000fd60003f26270 */
[----:B------:R-:W-:Y:S01]  /*0df0*/  @P0 IMAD.MOV.U32 R8, RZ, RZ, RZ ;  /* 0x000000ffff080224 */ /* 0x000fe200078e00ff */
[----:B------:R-:W-:Y:S01]  /*0e00*/  @!P0 MOV R8, 0xffffffc0 ;  /* 0xffffffc000088802 */ /* 0x000fe20000000f00 */
[----:B------:R-:W-:Y:S01]  /*0e10*/  @!P0 FFMA R0, R0, 1.84467440737095516160e+19, RZ ;  /* 0x5f80000000008823 */ /* 0x000fe200000000ff */
[----:B------:R-:W-:Y:S02]  /*0e20*/  @!P1 FFMA R7, R3, 1.84467440737095516160e+19, RZ ;  /* 0x5f80000003079823 */ /* 0x000fe400000000ff */
[----:B------:R-:W-:-:S07]  /*0e30*/  @!P1 IADD3 R8, PT, PT, R8, 0x40, RZ ;  /* 0x0000004008089810 */ /* 0x000fce0007ffe0ff */
.L_x_10:
[----:B------:R-:W-:-:S04]  /*0e40*/  LEA R10, R14, 0xc0800000, 0x17 ;  /* 0xc08000000e0a7811 */ /* 0x000fc800078eb8ff */
[----:B------:R-:W-:Y:S02]  /*0e50*/  IADD3 R10, PT, PT, -R10, R7, RZ ;  /* 0x000000070a0a7210 */ /* 0x000fe40007ffe1ff */
[----:B------:R-:W-:Y:S02]  /*0e60*/  IADD3 R7, PT, PT, R12, -0x7f, RZ ;  /* 0xffffff810c077810 */ /* 0x000fe40007ffe0ff */
[----:B------:R-:W0:Y:S01]  /*0e70*/  MUFU.RCP R9, R10 ;  /* 0x0000000a00097308 */ /* 0x000e220000001000 */
[----:B------:R-:W-:Y:S02]  /*0e80*/  FADD.FTZ R11, -R10, -RZ ;  /* 0x800000ff0a0b7221 */ /* 0x000fe40000010100 */
[----:B------:R-:W-:Y:S02]  /*0e90*/  IMAD R0, R7, -0x800000, R0 ;  /* 0xff80000007007824 */ /* 0x000fe400078e0200 */
[----:B0-----:R-:W-:-:S04]  /*0ea0*/  FFMA R12, R9, R11, 1 ;  /* 0x3f800000090c7423 */ /* 0x001fc8000000000b */
[----:B------:R-:W-:-:S04]  /*0eb0*/  FFMA R16, R9, R12, R9 ;  /* 0x0000000c09107223 */ /* 0x000fc80000000009 */
[----:B------:R-:W-:-:S04]  /*0ec0*/  FFMA R9, R0, R16, RZ ;  /* 0x0000001000097223 */ /* 0x000fc800000000ff */
[----:B------:R-:W-:-:S04]  /*0ed0*/  FFMA R12, R11, R9, R0 ;  /* 0x000000090b0c7223 */ /* 0x000fc80000000000 */
[----:B------:R-:W-:Y:S01]  /*0ee0*/  FFMA R13, R16, R12, R9 ;  /* 0x0000000c100d7223 */ /* 0x000fe20000000009 */
[----:B------:R-:W-:-:S03]  /*0ef0*/  IADD3 R9, PT, PT, R7, 0x7f, -R14 ;  /* 0x0000007f07097810 */ /* 0x000fc60007ffe80e */
[----:B------:R-:W-:Y:S01]  /*0f00*/  FFMA R12, R11, R13, R0 ;  /* 0x0000000d0b0c7223 */ /* 0x000fe20000000000 */
[----:B------:R-:W-:-:S03]  /*0f10*/  IADD3 R9, PT, PT, R9, R8, RZ ;  /* 0x0000000809097210 */ /* 0x000fc60007ffe0ff */
[----:B------:R-:W-:-:S05]  /*0f20*/  FFMA R0, R16, R12, R13 ;  /* 0x0000000c10007223 */ /* 0x000fca000000000d */
[----:B------:R-:W-:-:S04]  /*0f30*/  SHF.R.U32.HI R7, RZ, 0x17, R0 ;  /* 0x00000017ff077819 */ /* 0x000fc80000011600 */
[----:B------:R-:W-:-:S05]  /*0f40*/  LOP3.LUT R7, R7, 0xff, RZ, 0xc0, !PT ;  /* 0x000000ff07077812 */ /* 0x000fca00078ec0ff */
[----:B------:R-:W-:-:S05]  /*0f50*/  IMAD.IADD R11, R7, 0x1, R9 ;  /* 0x00000001070b7824 */ /* 0x000fca00078e0209 */
[----:B------:R-:W-:-:S04]  /*0f60*/  IADD3 R7, PT, PT, R11, -0x1, RZ ;  /* 0xffffffff0b077810 */ /* 0x000fc80007ffe0ff */
[----:B------:R-:W-:-:S13]  /*0f70*/  ISETP.GE.U32.AND P0, PT, R7, 0xfe, PT ;  /* 0x000000fe0700780c */ /* 0x000fda0003f06070 */
[----:B------:R-:W-:Y:S05]  /*0f80*/  @!P0 BRA `(.L_x_15) ;  /* 0x0000000000808947 */ /* 0x000fea0003800000 */
[----:B------:R-:W-:-:S13]  /*0f90*/  ISETP.GT.AND P0, PT, R11, 0xfe, PT ;  /* 0x000000fe0b00780c */ /* 0x000fda0003f04270 */
[----:B------:R-:W-:Y:S05]  /*0fa0*/  @P0 BRA `(.L_x_16) ;  /* 0x00000000006c0947 */ /* 0x000fea0003800000 */
[----:B------:R-:W-:-:S13]  /*0fb0*/  ISETP.GE.AND P0, PT, R11, 0x1, PT ;  /* 0x000000010b00780c */ /* 0x000fda0003f06270 */
[----:B------:R-:W-:Y:S05]  /*0fc0*/  @P0 BRA `(.L_x_17) ;  /* 0x0000000000980947 */ /* 0x000fea0003800000 */
[----:B------:R-:W-:Y:S02]  /*0fd0*/  ISETP.GE.AND P0, PT, R11, -0x18, PT ;  /* 0xffffffe80b00780c */ /* 0x000fe40003f06270 */
[----:B------:R-:W-:-:S11]  /*0fe0*/  LOP3.LUT R0, R0, 0x80000000, RZ, 0xc0, !PT ;  /* 0x8000000000007812 */ /* 0x000fd600078ec0ff */
[----:B------:R-:W-:Y:S05]  /*0ff0*/  @!P0 BRA `(.L_x_17) ;  /* 0x00000000008c8947 */ /* 0x000fea0003800000 */
[CCC-:B------:R-:W-:Y:S01]  /*1000*/  FFMA.RZ R7, R16.reuse, R12.reuse, R13.reuse ;  /* 0x0000000c10077223 */ /* 0x1c0fe2000000c00d */
[C---:B------:R-:W-:Y:S01]  /*1010*/  IADD3 R10, PT, PT, R11.reuse, 0x20, RZ ;  /* 0x000000200b0a7810 */ /* 0x040fe20007ffe0ff */
[CCC-:B------:R-:W-:Y:S01]  /*1020*/  FFMA.RM R8, R16.reuse, R12.reuse, R13.reuse ;  /* 0x0000000c10087223 */ /* 0x1c0fe2000000400d */
[----:B------:R-:W-:Y:S02]  /*1030*/  ISETP.NE.AND P2, PT, R11, RZ, PT ;  /* 0x000000ff0b00720c */ /* 0x000fe40003f45270 */
[----:B------:R-:W-:Y:S01]  /*1040*/  LOP3.LUT R9, R7, 0x7fffff, RZ, 0xc0, !PT ;  /* 0x007fffff07097812 */ /* 0x000fe200078ec0ff */
[----:B------:R-:W-:Y:S01]  /*1050*/  FFMA.RP R7, R16, R12, R13 ;  /* 0x0000000c10077223 */ /* 0x000fe2000000800d */
[----:B------:R-:W-:Y:S02]  /*1060*/  ISETP.NE.AND P1, PT, R11, RZ, PT ;  /* 0x000000ff0b00720c */ /* 0x000fe40003f25270 */
[----:B------:R-:W-:Y:S02]  /*1070*/  LOP3.LUT R9, R9, 0x800000, RZ, 0xfc, !PT ;  /* 0x0080000009097812 */ /* 0x000fe400078efcff */
[----:B------:R-:W-:-:S02]  /*1080*/  IADD3 R11, PT, PT, -R11, RZ, RZ ;  /* 0x000000ff0b0b7210 */ /* 0x000fc40007ffe1ff */
[----:B------:R-:W-:Y:S02]  /*1090*/  SHF.L.U32 R10, R9, R10, RZ ;  /* 0x0000000a090a7219 */ /* 0x000fe400000006ff */
[----:B------:R-:W-:Y:S02]  /*10a0*/  FSETP.NEU.FTZ.AND P0, PT, R7, R8, PT ;  /* 0x000000080700720b */ /* 0x000fe40003f1d000 */
[----:B------:R-:W-:Y:S02]  /*10b0*/  SEL R8, R11, RZ, P2 ;  /* 0x000000ff0b087207 */ /* 0x000fe40001000000 */
[----:B------:R-:W-:Y:S02]  /*10c0*/  ISETP.NE.AND P1, PT, R10, RZ, P1 ;  /* 0x000000ff0a00720c */ /* 0x000fe40000f25270 */
[----:B------:R-:W-:Y:S02]  /*10d0*/  SHF.R.U32.HI R8, RZ, R8, R9 ;  /* 0x00000008ff087219 */ /* 0x000fe40000011609 */
[----:B------:R-:W-:-:S02]  /*10e0*/  PLOP3.LUT P0, PT, P0, P1, PT, 0xf8, 0x8f ;  /* 0x00000000008f781c */ /* 0x000fc40000703f70 */
[----:B------:R-:W-:Y:S02]  /*10f0*/  SHF.R.U32.HI R10, RZ, 0x1, R8 ;  /* 0x00000001ff0a7819 */ /* 0x000fe40000011608 */
[----:B------:R-:W-:-:S04]  /*1100*/  SEL R7, RZ, 0x1, !P0 ;  /* 0x00000001ff077807 */ /* 0x000fc80004000000 */
[----:B------:R-:W-:-:S04]  /*1110*/  LOP3.LUT R7, R7, 0x1, R10, 0xf8, !PT ;  /* 0x0000000107077812 */ /* 0x000fc800078ef80a */
[----:B------:R-:W-:-:S04]  /*1120*/  LOP3.LUT R7, R7, R8, RZ, 0xc0, !PT ;  /* 0x0000000807077212 */ /* 0x000fc800078ec0ff */
[----:B------:R-:W-:-:S04]  /*1130*/  IADD3 R7, PT, PT, R10, R7, RZ ;  /* 0x000000070a077210 */ /* 0x000fc80007ffe0ff */
[----:B------:R-:W-:Y:S01]  /*1140*/  LOP3.LUT R0, R7, R0, RZ, 0xfc, !PT ;  /* 0x0000000007007212 */ /* 0x000fe200078efcff */
[----:B------:R-:W-:Y:S06]  /*1150*/  BRA `(.L_x_17) ;  /* 0x0000000000347947 */ /* 0x000fec0003800000 */
.L_x_16:
[----:B------:R-:W-:-:S04]  /*1160*/  LOP3.LUT R0, R0, 0x80000000, RZ, 0xc0, !PT ;  /* 0x8000000000007812 */ /* 0x000fc800078ec0ff */
[----:B------:R-:W-:Y:S01]  /*1170*/  LOP3.LUT R0, R0, 0x7f800000, RZ, 0xfc, !PT ;  /* 0x7f80000000007812 */ /* 0x000fe200078efcff */
[----:B------:R-:W-:Y:S06]  /*1180*/  BRA `(.L_x_17) ;  /* 0x0000000000287947 */ /* 0x000fec0003800000 */
.L_x_15:
[----:B------:R-:W-:Y:S01]  /*1190*/  LEA R0, R9, R0, 0x17 ;  /* 0x0000000009007211 */ /* 0x000fe200078eb8ff */
[----:B------:R-:W-:Y:S06]  /*11a0*/  BRA `(.L_x_17) ;  /* 0x0000000000207947 */ /* 0x000fec0003800000 */
.L_x_14:
[----:B------:R-:W-:-:S04]  /*11b0*/  LOP3.LUT R0, R7, 0x80000000, R0, 0x48, !PT ;  /* 0x8000000007007812 */ /* 0x000fc800078e4800 */
[----:B------:R-:W-:Y:S01]  /*11c0*/  LOP3.LUT R0, R0, 0x7f800000, RZ, 0xfc, !PT ;  /* 0x7f80000000007812 */ /* 0x000fe200078efcff */
[----:B------:R-:W-:Y:S06]  /*11d0*/  BRA `(.L_x_17) ;  /* 0x0000000000147947 */ /* 0x000fec0003800000 */
.L_x_13:
[----:B------:R-:W-:Y:S01]  /*11e0*/  LOP3.LUT R0, R7, 0x80000000, R0, 0x48, !PT ;  /* 0x8000000007007812 */ /* 0x000fe200078e4800 */
[----:B------:R-:W-:Y:S06]  /*11f0*/  BRA `(.L_x_17) ;  /* 0x00000000000c7947 */ /* 0x000fec0003800000 */
.L_x_12:
[----:B------:R-:W0:Y:S01]  /*1200*/  MUFU.RSQ R0, -QNAN ;  /* 0xffc0000000007908 */ /* 0x000e220000001400 */
[----:B------:R-:W-:Y:S05]  /*1210*/  BRA `(.L_x_17) ;  /* 0x0000000000047947 */ /* 0x000fea0003800000 */
.L_x_11:
[----:B------:R-:W-:-:S07]  /*1220*/  FADD.FTZ R0, R0, R3 ;  /* 0x0000000300007221 */ /* 0x000fce0000010000 */
.L_x_17:
[----:B------:R-:W-:-:S04]  /*1230*/  HFMA2 R7, -RZ, RZ, 0, 0 ;  /* 0x00000000ff077431 */ /* 0x000fc800000001ff */
[----:B0-----:R-:W-:Y:S05]  /*1240*/  RET.REL.NODEC R6 `(_Z23compute_mean_var_kernelPKfPfS1_iiii) ;  /* 0xffffffec066c7950 */ /* 0x001fea0003c3ffff */
.L_x_18:
        /* <DEDUP_REMOVED lines=11> */
.L_x_19:


//--------------------- .nv.shared.reserved.0     --------------------------
	.section	.nv.shared.reserved.0,"aw",@nobits
	.weak		__nv_reservedSMEM_offset_0_alias
	.size		__nv_reservedSMEM_offset_0_alias, 0, 64
	.other		__nv_reservedSMEM_offset_0_alias,@"STO_CUDA_RESERVED_SHARED STV_DEFAULT"
__nv_reservedSMEM_offset_0_alias:
	.zero		0
	.zero		64


//--------------------- .nv.constant0._Z24batchnorm_forward_kernelPfPKfS1_S1_S1_iiiifi --------------------------
	.section	.nv.constant0._Z24batchnorm_forward_kernelPfPKfS1_S1_S1_iiiifi,"a",@progbits
	.sectionflags	@""
	.align	4
.nv.constant0._Z24batchnorm_forward_kernelPfPKfS1_S1_S1_iiiifi:
	.zero		960


//--------------------- .nv.constant0._Z23compute_mean_var_kernelPKfPfS1_iiii --------------------------
	.section	.nv.constant0._Z23compute_mean_var_kernelPKfPfS1_iiii,"a",@progbits
	.sectionflags	@""
	.align	4
.nv.constant0._Z23compute_mean_var_kernelPKfPfS1_iiii:
	.zero		936


//--------------------- SYMBOLS --------------------------

	.type		.nv.reservedSmem.offset0,@object
	.size		.nv.reservedSmem.offset0,0x4
